//
// Generated by NVIDIA NVVM Compiler
//
// Compiler Build ID: CL-36424714
// Cuda compilation tools, release 13.0, V13.0.88
// Based on NVVM 20.0.0
//

.version 9.0
.target sm_100
.address_size 64

	// .globl	_Z15kernel_problem1iiP4BodyS0_Ph
.extern .func  (.param .b32 func_retval0) vprintf
(
	.param .b64 vprintf_param_0,
	.param .b64 vprintf_param_1
)
;
.func  (.param .align 16 .b8 func_retval0[16]) __internal_trig_reduction_slowpathd
(
	.param .b64 __internal_trig_reduction_slowpathd_param_0
)
;
.func  (.param .b64 func_retval0) __internal_accurate_pow
(
	.param .b64 __internal_accurate_pow_param_0
)
;
// _ZZ15kernel_problem1iiP4BodyS0_PhE2sm has been demoted
// _ZZ15kernel_problem2iiP4BodyS0_PhP14DevDistroyCkptiPiS4_E2sm has been demoted
// _ZZ15kernel_problem3iiP4BodyS0_PhE2sm has been demoted
.global .align 1 .b8 $str[5] = {104, 105, 116, 10};
.global .align 8 .b8 __cudart_i2opi_d[144] = {8, 93, 141, 31, 177, 95, 251, 107, 234, 146, 82, 138, 247, 57, 7, 61, 123, 241, 229, 235, 199, 186, 39, 117, 45, 234, 95, 158, 102, 63, 70, 79, 183, 9, 203, 39, 207, 126, 54, 109, 31, 109, 10, 90, 139, 17, 47, 239, 15, 152, 5, 222, 255, 151, 248, 31, 59, 40, 249, 189, 139, 95, 132, 156, 244, 57, 83, 131, 57, 214, 145, 57, 65, 126, 95, 180, 38, 112, 156, 233, 132, 68, 187, 46, 245, 53, 130, 232, 62, 167, 41, 177, 28, 235, 29, 254, 28, 146, 209, 9, 234, 46, 73, 6, 224, 210, 77, 66, 58, 110, 36, 183, 97, 197, 187, 222, 171, 99, 81, 254, 65, 144, 67, 60, 153, 149, 98, 219, 192, 221, 52, 245, 209, 87, 39, 252, 41, 21, 68, 78, 110, 131, 249, 162};
.global .align 16 .b8 __cudart_sin_cos_coeffs[128] = {70, 210, 176, 44, 241, 229, 90, 190, 146, 227, 172, 105, 227, 29, 199, 62, 161, 98, 219, 25, 160, 1, 42, 191, 24, 8, 17, 17, 17, 17, 129, 63, 84, 85, 85, 85, 85, 85, 197, 191, 0, 0, 0, 0, 0, 0, 0, 0, 0, 0, 0, 0, 0, 0, 0, 0, 100, 129, 253, 32, 131, 255, 168, 189, 40, 133, 239, 193, 167, 238, 33, 62, 217, 230, 6, 142, 79, 126, 146, 190, 233, 188, 221, 25, 160, 1, 250, 62, 71, 93, 193, 22, 108, 193, 86, 191, 81, 85, 85, 85, 85, 85, 165, 63, 0, 0, 0, 0, 0, 0, 224, 191, 0, 0, 0, 0, 0, 0, 240, 63};

.visible .entry _Z15kernel_problem1iiP4BodyS0_Ph(
	.param .u32 _Z15kernel_problem1iiP4BodyS0_Ph_param_0,
	.param .u32 _Z15kernel_problem1iiP4BodyS0_Ph_param_1,
	.param .u64 .ptr .align 1 _Z15kernel_problem1iiP4BodyS0_Ph_param_2,
	.param .u64 .ptr .align 1 _Z15kernel_problem1iiP4BodyS0_Ph_param_3,
	.param .u64 .ptr .align 1 _Z15kernel_problem1iiP4BodyS0_Ph_param_4
)
{
	.reg .pred 	%p<33>;
	.reg .b32 	%r<93>;
	.reg .b64 	%rd<19>;
	.reg .b64 	%fd<97>;
	// demoted variable
	.shared .align 4 .b8 _ZZ15kernel_problem1iiP4BodyS0_PhE2sm[5120];
	ld.param.u32 	%r32, [_Z15kernel_problem1iiP4BodyS0_Ph_param_1];
	ld.param.u64 	%rd5, [_Z15kernel_problem1iiP4BodyS0_Ph_param_2];
	ld.param.u64 	%rd4, [_Z15kernel_problem1iiP4BodyS0_Ph_param_3];
	ld.param.u64 	%rd6, [_Z15kernel_problem1iiP4BodyS0_Ph_param_4];
	cvta.to.global.u64 	%rd1, %rd6;
	cvta.to.global.u64 	%rd2, %rd5;
	mov.u32 	%r33, %ctaid.x;
	mov.u32 	%r1, %ntid.x;
	mul.lo.s32 	%r2, %r33, %r1;
	mov.u32 	%r3, %tid.x;
	add.s32 	%r4, %r2, %r3;
	mov.u32 	%r5, %tid.y;
	setp.ge.s32 	%p2, %r4, %r32;
	@%p2 bra 	$L__BB0_2;
	mul.wide.s32 	%rd7, %r4, 64;
	add.s64 	%rd8, %rd2, %rd7;
	ld.global.f64 	%fd83, [%rd8];
	ld.global.f64 	%fd84, [%rd8+8];
	ld.global.f64 	%fd85, [%rd8+16];
$L__BB0_2:
	shr.s32 	%r34, %r32, 31;
	shr.u32 	%r35, %r34, 27;
	add.s32 	%r36, %r32, %r35;
	shr.s32 	%r37, %r36, 5;
	and.b32  	%r38, %r36, -32;
	setp.lt.s32 	%p3, %r38, %r32;
	selp.u32 	%r39, 1, 0, %p3;
	add.s32 	%r6, %r37, %r39;
	setp.lt.s32 	%p4, %r6, 1;
	mov.f64 	%fd94, 0d0000000000000000;
	mov.f64 	%fd95, %fd94;
	mov.f64 	%fd96, %fd94;
	@%p4 bra 	$L__BB0_24;
	mad.lo.s32 	%r40, %r5, %r1, %r3;
	shl.b32 	%r7, %r32, 4;
	mov.f64 	%fd37, 0d3FF8000000000000;
	{
	.reg .b32 %temp; 
	mov.b64 	{%temp, %r8}, %fd37;
	}
	and.b32  	%r9, %r8, 2146435072;
	setp.eq.s32 	%p5, %r9, 1073741824;
	setp.lt.s32 	%p6, %r8, 0;
	selp.b32 	%r10, 0, 2146435072, %p6;
	and.b32  	%r41, %r8, 2147483647;
	setp.ne.s32 	%p7, %r41, 1071644672;
	and.pred  	%p1, %p5, %p7;
	shl.b32 	%r42, %r40, 2;
	mov.u32 	%r43, _ZZ15kernel_problem1iiP4BodyS0_PhE2sm;
	add.s32 	%r11, %r43, %r42;
	neg.s32 	%r91, %r6;
	sub.s32 	%r44, %r5, %r2;
	sub.s32 	%r90, %r44, %r3;
	add.s32 	%r88, %r40, 256;
	mov.f64 	%fd93, 0d0000000000000000;
	mov.u32 	%r89, %r5;
	mov.f64 	%fd92, %fd93;
	mov.f64 	%fd91, %fd93;
$L__BB0_4:
	add.s32 	%r19, %r88, -256;
	setp.ge.s32 	%p8, %r19, %r7;
	@%p8 bra 	$L__BB0_6;
	mul.wide.u32 	%rd9, %r19, 4;
	add.s64 	%rd10, %rd2, %rd9;
	ld.global.u32 	%r45, [%rd10];
	st.shared.u32 	[%r11], %r45;
$L__BB0_6:
	add.s32 	%r46, %r88, -128;
	setp.ge.s32 	%p9, %r46, %r7;
	mul.wide.u32 	%rd11, %r19, 4;
	add.s64 	%rd3, %rd2, %rd11;
	@%p9 bra 	$L__BB0_8;
	ld.global.u32 	%r47, [%rd3+512];
	st.shared.u32 	[%r11+512], %r47;
$L__BB0_8:
	setp.ge.s32 	%p10, %r88, %r7;
	@%p10 bra 	$L__BB0_10;
	ld.global.u32 	%r48, [%rd3+1024];
	st.shared.u32 	[%r11+1024], %r48;
$L__BB0_10:
	add.s32 	%r49, %r88, 128;
	setp.ge.s32 	%p11, %r49, %r7;
	@%p11 bra 	$L__BB0_12;
	ld.global.u32 	%r50, [%rd3+1536];
	st.shared.u32 	[%r11+1536], %r50;
$L__BB0_12:
	bar.sync 	0;
	setp.eq.s32 	%p12, %r90, 0;
	setp.ge.s32 	%p13, %r89, %r32;
	or.pred  	%p14, %p12, %p13;
	@%p14 bra 	$L__BB0_22;
	shl.b32 	%r51, %r5, 6;
	mov.u32 	%r52, _ZZ15kernel_problem1iiP4BodyS0_PhE2sm;
	add.s32 	%r53, %r52, %r51;
	ld.shared.f64 	%fd10, [%r53+48];
	ld.shared.f64 	%fd38, [%r53];
	sub.f64 	%fd11, %fd38, %fd83;
	ld.shared.f64 	%fd39, [%r53+8];
	sub.f64 	%fd12, %fd39, %fd84;
	ld.shared.f64 	%fd40, [%r53+16];
	sub.f64 	%fd13, %fd40, %fd85;
	mul.f64 	%fd41, %fd12, %fd12;
	fma.rn.f64 	%fd42, %fd11, %fd11, %fd41;
	fma.rn.f64 	%fd43, %fd13, %fd13, %fd42;
	add.f64 	%fd14, %fd43, 0d3EB0C6F7A0B5ED8D;
	{
	.reg .b32 %temp; 
	mov.b64 	{%temp, %r20}, %fd14;
	}
	setp.neu.f64 	%p15, %fd14, 0d0000000000000000;
	@%p15 bra 	$L__BB0_15;
	selp.b32 	%r54, %r20, 0, %p5;
	or.b32  	%r55, %r54, 2146435072;
	selp.b32 	%r56, %r55, %r54, %p6;
	mov.b32 	%r57, 0;
	mov.b64 	%fd90, {%r57, %r56};
	bra.uni 	$L__BB0_16;
$L__BB0_15:
	abs.f64 	%fd44, %fd14;
	{ // callseq 0, 0
	.param .b64 param0;
	st.param.f64 	[param0], %fd44;
	.param .b64 retval0;
	call.uni (retval0), 
	__internal_accurate_pow, 
	(
	param0
	);
	ld.param.f64 	%fd45, [retval0];
	} // callseq 0
	setp.lt.s32 	%p16, %r20, 0;
	selp.f64 	%fd90, 0dFFF8000000000000, %fd45, %p16;
$L__BB0_16:
	add.f64 	%fd47, %fd14, 0d3FF8000000000000;
	{
	.reg .b32 %temp; 
	mov.b64 	{%temp, %r58}, %fd47;
	}
	and.b32  	%r59, %r58, 2146435072;
	setp.ne.s32 	%p19, %r59, 2146435072;
	@%p19 bra 	$L__BB0_21;
	setp.num.f64 	%p20, %fd14, %fd14;
	@%p20 bra 	$L__BB0_19;
	mov.f64 	%fd48, 0d3FF8000000000000;
	add.rn.f64 	%fd90, %fd14, %fd48;
	bra.uni 	$L__BB0_21;
$L__BB0_19:
	setp.neu.f64 	%p21, %fd14, 0d7FF0000000000000;
	@%p21 bra 	$L__BB0_21;
	setp.lt.s32 	%p22, %r20, 0;
	or.b32  	%r60, %r10, -2147483648;
	selp.b32 	%r61, %r60, %r10, %p1;
	selp.b32 	%r62, %r61, %r10, %p22;
	mov.b32 	%r63, 0;
	mov.b64 	%fd90, {%r63, %r62};
$L__BB0_21:
	setp.eq.f64 	%p23, %fd14, 0d3FF0000000000000;
	selp.f64 	%fd49, 0d3FF0000000000000, %fd90, %p23;
	mul.f64 	%fd50, %fd10, 0d3DD25868F4DEAE16;
	mul.f64 	%fd51, %fd50, %fd11;
	div.rn.f64 	%fd52, %fd51, %fd49;
	add.f64 	%fd93, %fd93, %fd52;
	mul.f64 	%fd53, %fd50, %fd12;
	div.rn.f64 	%fd54, %fd53, %fd49;
	add.f64 	%fd92, %fd92, %fd54;
	mul.f64 	%fd55, %fd50, %fd13;
	div.rn.f64 	%fd56, %fd55, %fd49;
	add.f64 	%fd91, %fd91, %fd56;
$L__BB0_22:
	add.s32 	%r91, %r91, 1;
	setp.ne.s32 	%p24, %r91, 0;
	add.s32 	%r90, %r90, 32;
	add.s32 	%r89, %r89, 32;
	add.s32 	%r88, %r88, 512;
	@%p24 bra 	$L__BB0_4;
	mul.f64 	%fd96, %fd93, 0d404E000000000000;
	mul.f64 	%fd95, %fd92, 0d404E000000000000;
	mul.f64 	%fd94, %fd91, 0d404E000000000000;
$L__BB0_24:
	mul.lo.s32 	%r25, %r1, 3;
	mul.lo.s32 	%r26, %r3, 3;
	mad.lo.s32 	%r64, %r25, %r5, %r26;
	shl.b32 	%r65, %r64, 3;
	mov.u32 	%r66, _ZZ15kernel_problem1iiP4BodyS0_PhE2sm;
	add.s32 	%r67, %r66, %r65;
	add.s32 	%r27, %r67, 2048;
	st.shared.f64 	[%r67+2048], %fd96;
	st.shared.f64 	[%r67+2056], %fd95;
	st.shared.f64 	[%r67+2064], %fd94;
	bar.sync 	0;
	mov.u32 	%r28, %ntid.y;
	setp.lt.u32 	%p25, %r28, 2;
	@%p25 bra 	$L__BB0_29;
	mov.b32 	%r92, 2;
$L__BB0_26:
	add.s32 	%r69, %r92, -1;
	and.b32  	%r70, %r69, %r5;
	setp.ne.s32 	%p26, %r70, 0;
	@%p26 bra 	$L__BB0_28;
	shr.u32 	%r71, %r92, 1;
	add.s32 	%r72, %r71, %r5;
	mad.lo.s32 	%r73, %r72, %r25, %r26;
	shl.b32 	%r74, %r73, 3;
	add.s32 	%r76, %r66, %r74;
	ld.shared.f64 	%fd57, [%r76+2048];
	ld.shared.f64 	%fd58, [%r27];
	add.f64 	%fd59, %fd57, %fd58;
	st.shared.f64 	[%r27], %fd59;
	ld.shared.f64 	%fd60, [%r76+2056];
	ld.shared.f64 	%fd61, [%r27+8];
	add.f64 	%fd62, %fd60, %fd61;
	st.shared.f64 	[%r27+8], %fd62;
	ld.shared.f64 	%fd63, [%r76+2064];
	ld.shared.f64 	%fd64, [%r27+16];
	add.f64 	%fd65, %fd63, %fd64;
	st.shared.f64 	[%r27+16], %fd65;
$L__BB0_28:
	bar.sync 	0;
	shl.b32 	%r92, %r92, 1;
	setp.le.u32 	%p27, %r92, %r28;
	@%p27 bra 	$L__BB0_26;
$L__BB0_29:
	setp.ge.s32 	%p28, %r4, %r32;
	add.s32 	%r77, %r25, %r26;
	shl.b32 	%r78, %r77, 3;
	add.s32 	%r80, %r66, %r78;
	add.s32 	%r31, %r80, 2048;
	setp.gt.u32 	%p29, %r5, 2;
	or.pred  	%p30, %p29, %p28;
	@%p30 bra 	$L__BB0_31;
	mul.wide.s32 	%rd12, %r4, 64;
	add.s64 	%rd13, %rd2, %rd12;
	mul.wide.u32 	%rd14, %r5, 8;
	add.s64 	%rd15, %rd13, %rd14;
	cvta.to.global.u64 	%rd16, %rd4;
	add.s64 	%rd17, %rd16, %rd12;
	add.s64 	%rd18, %rd17, %rd14;
	st.shared.f64 	[%r31], %fd83;
	st.shared.f64 	[%r31+8], %fd84;
	st.shared.f64 	[%r31+16], %fd85;
	ld.global.f64 	%fd66, [%rd15+24];
	add.s32 	%r81, %r26, %r5;
	shl.b32 	%r82, %r81, 3;
	add.s32 	%r84, %r66, %r82;
	ld.shared.f64 	%fd67, [%r84+2048];
	add.f64 	%fd68, %fd66, %fd67;
	shl.b32 	%r85, %r5, 3;
	add.s32 	%r86, %r31, %r85;
	ld.shared.f64 	%fd69, [%r86];
	fma.rn.f64 	%fd70, %fd68, 0d404E000000000000, %fd69;
	st.shared.f64 	[%r86], %fd70;
	st.global.f64 	[%rd18+24], %fd68;
	st.global.f64 	[%rd18], %fd70;
$L__BB0_31:
	bar.sync 	0;
	or.b32  	%r87, %r4, %r5;
	setp.ne.s32 	%p31, %r87, 0;
	@%p31 bra 	$L__BB0_34;
	ld.shared.f64 	%fd71, [%r31];
	ld.shared.f64 	%fd72, [%r31+24];
	sub.f64 	%fd73, %fd71, %fd72;
	ld.shared.f64 	%fd74, [%r31+8];
	ld.shared.f64 	%fd75, [%r31+32];
	sub.f64 	%fd76, %fd74, %fd75;
	ld.shared.f64 	%fd77, [%r31+16];
	ld.shared.f64 	%fd78, [%r31+40];
	sub.f64 	%fd79, %fd77, %fd78;
	ld.global.f64 	%fd80, [%rd1];
	mul.f64 	%fd81, %fd76, %fd76;
	fma.rn.f64 	%fd82, %fd73, %fd73, %fd81;
	fma.rn.f64 	%fd33, %fd79, %fd79, %fd82;
	setp.leu.f64 	%p32, %fd80, %fd33;
	@%p32 bra 	$L__BB0_34;
	st.global.f64 	[%rd1], %fd33;
$L__BB0_34:
	ret;

}
	// .globl	_Z15kernel_problem2iiP4BodyS0_PhP14DevDistroyCkptiPiS4_
.visible .entry _Z15kernel_problem2iiP4BodyS0_PhP14DevDistroyCkptiPiS4_(
	.param .u32 _Z15kernel_problem2iiP4BodyS0_PhP14DevDistroyCkptiPiS4__param_0,
	.param .u32 _Z15kernel_problem2iiP4BodyS0_PhP14DevDistroyCkptiPiS4__param_1,
	.param .u64 .ptr .align 1 _Z15kernel_problem2iiP4BodyS0_PhP14DevDistroyCkptiPiS4__param_2,
	.param .u64 .ptr .align 1 _Z15kernel_problem2iiP4BodyS0_PhP14DevDistroyCkptiPiS4__param_3,
	.param .u64 .ptr .align 1 _Z15kernel_problem2iiP4BodyS0_PhP14DevDistroyCkptiPiS4__param_4,
	.param .u64 .ptr .align 1 _Z15kernel_problem2iiP4BodyS0_PhP14DevDistroyCkptiPiS4__param_5,
	.param .u32 _Z15kernel_problem2iiP4BodyS0_PhP14DevDistroyCkptiPiS4__param_6,
	.param .u64 .ptr .align 1 _Z15kernel_problem2iiP4BodyS0_PhP14DevDistroyCkptiPiS4__param_7,
	.param .u64 .ptr .align 1 _Z15kernel_problem2iiP4BodyS0_PhP14DevDistroyCkptiPiS4__param_8
)
{
	.reg .pred 	%p<57>;
	.reg .b32 	%r<139>;
	.reg .b64 	%rd<121>;
	.reg .b64 	%fd<195>;
	// demoted variable
	.shared .align 4 .b8 _ZZ15kernel_problem2iiP4BodyS0_PhP14DevDistroyCkptiPiS4_E2sm[5120];
	ld.param.u32 	%r39, [_Z15kernel_problem2iiP4BodyS0_PhP14DevDistroyCkptiPiS4__param_0];
	ld.param.u64 	%rd26, [_Z15kernel_problem2iiP4BodyS0_PhP14DevDistroyCkptiPiS4__param_2];
	ld.param.u64 	%rd27, [_Z15kernel_problem2iiP4BodyS0_PhP14DevDistroyCkptiPiS4__param_4];
	ld.param.u64 	%rd23, [_Z15kernel_problem2iiP4BodyS0_PhP14DevDistroyCkptiPiS4__param_5];
	ld.param.u32 	%r41, [_Z15kernel_problem2iiP4BodyS0_PhP14DevDistroyCkptiPiS4__param_6];
	ld.param.u64 	%rd24, [_Z15kernel_problem2iiP4BodyS0_PhP14DevDistroyCkptiPiS4__param_7];
	ld.param.u64 	%rd25, [_Z15kernel_problem2iiP4BodyS0_PhP14DevDistroyCkptiPiS4__param_8];
	cvta.to.global.u64 	%rd1, %rd25;
	cvta.to.global.u64 	%rd2, %rd23;
	cvta.to.global.u64 	%rd3, %rd24;
	cvta.to.global.u64 	%rd4, %rd26;
	cvta.to.global.u64 	%rd5, %rd27;
	ld.global.u32 	%r42, [%rd5];
	setp.ne.s32 	%p3, %r42, -2;
	@%p3 bra 	$L__BB1_65;
	ld.param.u32 	%r127, [_Z15kernel_problem2iiP4BodyS0_PhP14DevDistroyCkptiPiS4__param_1];
	mov.u32 	%r43, %ctaid.x;
	mov.u32 	%r1, %ntid.x;
	mul.lo.s32 	%r2, %r43, %r1;
	mov.u32 	%r3, %tid.x;
	add.s32 	%r4, %r2, %r3;
	mov.u32 	%r5, %tid.y;
	setp.ge.s32 	%p4, %r4, %r127;
	@%p4 bra 	$L__BB1_29;
	mul.wide.s32 	%rd28, %r4, 64;
	add.s64 	%rd6, %rd4, %rd28;
	ld.global.f64 	%fd181, [%rd6];
	ld.global.f64 	%fd180, [%rd6+8];
	ld.global.f64 	%fd179, [%rd6+16];
	setp.lt.s32 	%p5, %r41, 1;
	@%p5 bra 	$L__BB1_29;
	mul.lo.s32 	%r44, %r39, 60;
	cvt.rn.f64.s32 	%fd56, %r44;
	mul.f64 	%fd57, %fd56, 0d412E848000000000;
	mul.f64 	%fd4, %fd57, %fd57;
	setp.eq.s32 	%p6, %r41, 1;
	mov.b64 	%rd120, 0;
	@%p6 bra 	$L__BB1_21;
	and.b32  	%r45, %r41, 2147483646;
	neg.s32 	%r132, %r45;
	add.s64 	%rd119, %rd3, 4;
	add.s64 	%rd118, %rd1, 4;
	add.s64 	%rd117, %rd2, 24;
$L__BB1_5:
	ld.global.u32 	%r46, [%rd119+-4];
	setp.ne.s32 	%p7, %r46, 1;
	@%p7 bra 	$L__BB1_8;
	ld.global.u32 	%r48, [%rd118+-4];
	setp.eq.s32 	%p10, %r48, 1;
	@%p10 bra 	$L__BB1_12;
	mov.b32 	%r49, 1;
	st.global.u32 	[%rd118+-4], %r49;
	bra.uni 	$L__BB1_12;
$L__BB1_8:
	ld.global.u32 	%r8, [%rd117+-24];
	ld.global.f64 	%fd58, [%rd4];
	mul.wide.s32 	%rd30, %r8, 64;
	add.s64 	%rd31, %rd4, %rd30;
	ld.global.f64 	%fd59, [%rd31];
	sub.f64 	%fd60, %fd58, %fd59;
	ld.global.f64 	%fd61, [%rd4+8];
	ld.global.f64 	%fd62, [%rd31+8];
	sub.f64 	%fd63, %fd61, %fd62;
	ld.global.f64 	%fd64, [%rd4+16];
	ld.global.f64 	%fd65, [%rd31+16];
	sub.f64 	%fd66, %fd64, %fd65;
	mul.f64 	%fd67, %fd63, %fd63;
	fma.rn.f64 	%fd68, %fd60, %fd60, %fd67;
	fma.rn.f64 	%fd69, %fd66, %fd66, %fd68;
	setp.geu.f64 	%p8, %fd69, %fd4;
	@%p8 bra 	$L__BB1_12;
	st.global.u32 	[%rd117+-20], %r39;
	mov.b32 	%r47, 1;
	st.global.u32 	[%rd118+-4], %r47;
	ld.global.f64 	%fd5, [%rd6+24];
	ld.global.f64 	%fd6, [%rd6+32];
	ld.global.f64 	%fd7, [%rd6+40];
	setp.eq.s32 	%p9, %r8, %r4;
	mov.f64 	%fd176, 0d0000000000000000;
	@%p9 bra 	$L__BB1_11;
	ld.global.f64 	%fd176, [%rd6+48];
$L__BB1_11:
	ld.global.u64 	%rd32, [%rd6+56];
	ld.global.u64 	%rd33, [%rd117+-16];
	add.s64 	%rd35, %rd33, %rd28;
	st.f64 	[%rd35], %fd181;
	ld.global.u64 	%rd36, [%rd117+-16];
	add.s64 	%rd37, %rd36, %rd28;
	st.f64 	[%rd37+8], %fd180;
	ld.global.u64 	%rd38, [%rd117+-16];
	add.s64 	%rd39, %rd38, %rd28;
	st.f64 	[%rd39+16], %fd179;
	ld.global.u64 	%rd40, [%rd117+-16];
	add.s64 	%rd41, %rd40, %rd28;
	st.f64 	[%rd41+24], %fd5;
	ld.global.u64 	%rd42, [%rd117+-16];
	add.s64 	%rd43, %rd42, %rd28;
	st.f64 	[%rd43+32], %fd6;
	ld.global.u64 	%rd44, [%rd117+-16];
	add.s64 	%rd45, %rd44, %rd28;
	st.f64 	[%rd45+40], %fd7;
	ld.global.u64 	%rd46, [%rd117+-16];
	add.s64 	%rd47, %rd46, %rd28;
	st.f64 	[%rd47+48], %fd176;
	ld.global.u64 	%rd48, [%rd117+-16];
	add.s64 	%rd49, %rd48, %rd28;
	st.u64 	[%rd49+56], %rd32;
$L__BB1_12:
	ld.global.u32 	%r50, [%rd119];
	setp.eq.s32 	%p11, %r50, 1;
	@%p11 bra 	$L__BB1_17;
	ld.global.u32 	%r9, [%rd117+-8];
	ld.global.f64 	%fd71, [%rd4];
	mul.wide.s32 	%rd50, %r9, 64;
	add.s64 	%rd51, %rd4, %rd50;
	ld.global.f64 	%fd72, [%rd51];
	sub.f64 	%fd73, %fd71, %fd72;
	ld.global.f64 	%fd74, [%rd4+8];
	ld.global.f64 	%fd75, [%rd51+8];
	sub.f64 	%fd76, %fd74, %fd75;
	ld.global.f64 	%fd77, [%rd4+16];
	ld.global.f64 	%fd78, [%rd51+16];
	sub.f64 	%fd79, %fd77, %fd78;
	mul.f64 	%fd80, %fd76, %fd76;
	fma.rn.f64 	%fd81, %fd73, %fd73, %fd80;
	fma.rn.f64 	%fd82, %fd79, %fd79, %fd81;
	setp.geu.f64 	%p12, %fd82, %fd4;
	@%p12 bra 	$L__BB1_19;
	st.global.u32 	[%rd117+-4], %r39;
	mov.b32 	%r51, 1;
	st.global.u32 	[%rd118], %r51;
	ld.global.f64 	%fd10, [%rd6+24];
	ld.global.f64 	%fd11, [%rd6+32];
	ld.global.f64 	%fd12, [%rd6+40];
	setp.eq.s32 	%p13, %r9, %r4;
	mov.f64 	%fd177, 0d0000000000000000;
	@%p13 bra 	$L__BB1_16;
	ld.global.f64 	%fd177, [%rd6+48];
$L__BB1_16:
	ld.global.u64 	%rd52, [%rd6+56];
	ld.global.u64 	%rd53, [%rd117];
	add.s64 	%rd55, %rd53, %rd28;
	st.f64 	[%rd55], %fd181;
	ld.global.u64 	%rd56, [%rd117];
	add.s64 	%rd57, %rd56, %rd28;
	st.f64 	[%rd57+8], %fd180;
	ld.global.u64 	%rd58, [%rd117];
	add.s64 	%rd59, %rd58, %rd28;
	st.f64 	[%rd59+16], %fd179;
	ld.global.u64 	%rd60, [%rd117];
	add.s64 	%rd61, %rd60, %rd28;
	st.f64 	[%rd61+24], %fd10;
	ld.global.u64 	%rd62, [%rd117];
	add.s64 	%rd63, %rd62, %rd28;
	st.f64 	[%rd63+32], %fd11;
	ld.global.u64 	%rd64, [%rd117];
	add.s64 	%rd65, %rd64, %rd28;
	st.f64 	[%rd65+40], %fd12;
	ld.global.u64 	%rd66, [%rd117];
	add.s64 	%rd67, %rd66, %rd28;
	st.f64 	[%rd67+48], %fd177;
	ld.global.u64 	%rd68, [%rd117];
	add.s64 	%rd69, %rd68, %rd28;
	st.u64 	[%rd69+56], %rd52;
	bra.uni 	$L__BB1_19;
$L__BB1_17:
	ld.global.u32 	%r52, [%rd118];
	setp.eq.s32 	%p14, %r52, 1;
	@%p14 bra 	$L__BB1_19;
	mov.b32 	%r53, 1;
	st.global.u32 	[%rd118], %r53;
$L__BB1_19:
	add.s32 	%r132, %r132, 2;
	add.s64 	%rd119, %rd119, 8;
	add.s64 	%rd118, %rd118, 8;
	add.s64 	%rd117, %rd117, 32;
	setp.ne.s32 	%p15, %r132, 0;
	@%p15 bra 	$L__BB1_5;
	cvt.u64.u32 	%rd120, %r45;
$L__BB1_21:
	and.b32  	%r55, %r41, 1;
	setp.eq.b32 	%p16, %r55, 1;
	not.pred 	%p17, %p16;
	@%p17 bra 	$L__BB1_29;
	ld.param.u64 	%rd116, [_Z15kernel_problem2iiP4BodyS0_PhP14DevDistroyCkptiPiS4__param_8];
	ld.param.u64 	%rd115, [_Z15kernel_problem2iiP4BodyS0_PhP14DevDistroyCkptiPiS4__param_7];
	cvta.to.global.u64 	%rd18, %rd116;
	cvta.to.global.u64 	%rd70, %rd115;
	shl.b64 	%rd71, %rd120, 2;
	add.s64 	%rd72, %rd70, %rd71;
	ld.global.u32 	%r56, [%rd72];
	setp.eq.s32 	%p18, %r56, 1;
	@%p18 bra 	$L__BB1_27;
	ld.param.u64 	%rd114, [_Z15kernel_problem2iiP4BodyS0_PhP14DevDistroyCkptiPiS4__param_5];
	cvta.to.global.u64 	%rd73, %rd114;
	shl.b64 	%rd74, %rd120, 4;
	add.s64 	%rd19, %rd73, %rd74;
	ld.global.u32 	%r11, [%rd19];
	ld.global.f64 	%fd84, [%rd4];
	mul.wide.s32 	%rd75, %r11, 64;
	add.s64 	%rd76, %rd4, %rd75;
	ld.global.f64 	%fd85, [%rd76];
	sub.f64 	%fd86, %fd84, %fd85;
	ld.global.f64 	%fd87, [%rd4+8];
	ld.global.f64 	%fd88, [%rd76+8];
	sub.f64 	%fd89, %fd87, %fd88;
	ld.global.f64 	%fd90, [%rd4+16];
	ld.global.f64 	%fd91, [%rd76+16];
	sub.f64 	%fd92, %fd90, %fd91;
	mul.f64 	%fd93, %fd89, %fd89;
	fma.rn.f64 	%fd94, %fd86, %fd86, %fd93;
	fma.rn.f64 	%fd95, %fd92, %fd92, %fd94;
	setp.geu.f64 	%p19, %fd95, %fd4;
	@%p19 bra 	$L__BB1_29;
	st.global.u32 	[%rd19+4], %r39;
	add.s64 	%rd78, %rd18, %rd71;
	mov.b32 	%r57, 1;
	st.global.u32 	[%rd78], %r57;
	ld.global.f64 	%fd15, [%rd6+24];
	ld.global.f64 	%fd16, [%rd6+32];
	ld.global.f64 	%fd17, [%rd6+40];
	setp.eq.s32 	%p20, %r11, %r4;
	mov.f64 	%fd178, 0d0000000000000000;
	@%p20 bra 	$L__BB1_26;
	ld.global.f64 	%fd178, [%rd6+48];
$L__BB1_26:
	ld.global.u64 	%rd79, [%rd6+56];
	ld.global.u64 	%rd80, [%rd19+8];
	add.s64 	%rd82, %rd80, %rd28;
	st.f64 	[%rd82], %fd181;
	ld.global.u64 	%rd83, [%rd19+8];
	add.s64 	%rd84, %rd83, %rd28;
	st.f64 	[%rd84+8], %fd180;
	ld.global.u64 	%rd85, [%rd19+8];
	add.s64 	%rd86, %rd85, %rd28;
	st.f64 	[%rd86+16], %fd179;
	ld.global.u64 	%rd87, [%rd19+8];
	add.s64 	%rd88, %rd87, %rd28;
	st.f64 	[%rd88+24], %fd15;
	ld.global.u64 	%rd89, [%rd19+8];
	add.s64 	%rd90, %rd89, %rd28;
	st.f64 	[%rd90+32], %fd16;
	ld.global.u64 	%rd91, [%rd19+8];
	add.s64 	%rd92, %rd91, %rd28;
	st.f64 	[%rd92+40], %fd17;
	ld.global.u64 	%rd93, [%rd19+8];
	add.s64 	%rd94, %rd93, %rd28;
	st.f64 	[%rd94+48], %fd178;
	ld.global.u64 	%rd95, [%rd19+8];
	add.s64 	%rd96, %rd95, %rd28;
	st.u64 	[%rd96+56], %rd79;
	bra.uni 	$L__BB1_29;
$L__BB1_27:
	add.s64 	%rd20, %rd18, %rd71;
	ld.global.u32 	%r58, [%rd20];
	setp.eq.s32 	%p21, %r58, 1;
	@%p21 bra 	$L__BB1_29;
	mov.b32 	%r59, 1;
	st.global.u32 	[%rd20], %r59;
$L__BB1_29:
	ld.param.u32 	%r128, [_Z15kernel_problem2iiP4BodyS0_PhP14DevDistroyCkptiPiS4__param_1];
	shr.s32 	%r60, %r128, 31;
	shr.u32 	%r61, %r60, 27;
	add.s32 	%r62, %r128, %r61;
	shr.s32 	%r63, %r62, 5;
	and.b32  	%r64, %r62, -32;
	setp.lt.s32 	%p22, %r64, %r128;
	selp.u32 	%r65, 1, 0, %p22;
	add.s32 	%r12, %r63, %r65;
	setp.lt.s32 	%p23, %r12, 1;
	mov.f64 	%fd192, 0d0000000000000000;
	mov.f64 	%fd193, %fd192;
	mov.f64 	%fd194, %fd192;
	@%p23 bra 	$L__BB1_55;
	mad.lo.s32 	%r66, %r5, %r1, %r3;
	mul.lo.s32 	%r67, %r39, 60;
	cvt.rn.f64.s32 	%fd99, %r67;
	div.rn.f64 	%fd23, %fd99, 0d40B7700000000000;
	abs.f64 	%fd100, %fd23;
	setp.eq.f64 	%p24, %fd100, 0d7FF0000000000000;
	mul.f64 	%fd101, %fd23, 0d3FE45F306DC9C883;
	cvt.rni.s32.f64 	%r68, %fd101;
	cvt.rn.f64.s32 	%fd102, %r68;
	fma.rn.f64 	%fd103, %fd102, 0dBFF921FB54442D18, %fd23;
	fma.rn.f64 	%fd104, %fd102, 0dBC91A62633145C00, %fd103;
	fma.rn.f64 	%fd105, %fd102, 0dB97B839A252049C0, %fd104;
	setp.ltu.f64 	%p25, %fd100, 0d41E0000000000000;
	mov.f64 	%fd191, 0d0000000000000000;
	mul.rn.f64 	%fd106, %fd23, %fd191;
	mov.f64 	%fd107, 0d3FF8000000000000;
	{
	.reg .b32 %temp; 
	mov.b64 	{%temp, %r13}, %fd107;
	}
	and.b32  	%r69, %r13, 2146435072;
	setp.eq.s32 	%p26, %r69, 1073741824;
	and.b32  	%r70, %r13, 2147483647;
	setp.ne.s32 	%p27, %r70, 1071644672;
	and.pred  	%p1, %p26, %p27;
	or.pred  	%p2, %p24, %p25;
	selp.f64 	%fd24, %fd106, %fd105, %p24;
	selp.b32 	%r14, 0, %r68, %p24;
	neg.s32 	%r136, %r12;
	sub.s32 	%r71, %r5, %r2;
	sub.s32 	%r135, %r71, %r3;
	add.s32 	%r133, %r66, 256;
	mov.u64 	%rd104, __cudart_sin_cos_coeffs;
	mov.u32 	%r134, %r5;
	mov.f64 	%fd190, %fd191;
	mov.f64 	%fd189, %fd191;
$L__BB1_31:
	ld.param.u32 	%r129, [_Z15kernel_problem2iiP4BodyS0_PhP14DevDistroyCkptiPiS4__param_1];
	mad.lo.s32 	%r72, %r5, %r1, %r3;
	shl.b32 	%r73, %r72, 2;
	mov.u32 	%r74, _ZZ15kernel_problem2iiP4BodyS0_PhP14DevDistroyCkptiPiS4_E2sm;
	add.s32 	%r22, %r74, %r73;
	add.s32 	%r23, %r133, -256;
	shl.b32 	%r24, %r129, 4;
	setp.ge.s32 	%p28, %r23, %r24;
	@%p28 bra 	$L__BB1_33;
	mul.wide.u32 	%rd98, %r23, 4;
	add.s64 	%rd99, %rd4, %rd98;
	ld.global.u32 	%r75, [%rd99];
	st.shared.u32 	[%r22], %r75;
$L__BB1_33:
	add.s32 	%r76, %r133, -128;
	setp.ge.s32 	%p29, %r76, %r24;
	mul.wide.u32 	%rd100, %r23, 4;
	add.s64 	%rd21, %rd4, %rd100;
	@%p29 bra 	$L__BB1_35;
	ld.global.u32 	%r77, [%rd21+512];
	st.shared.u32 	[%r22+512], %r77;
$L__BB1_35:
	setp.ge.s32 	%p30, %r133, %r24;
	@%p30 bra 	$L__BB1_37;
	ld.global.u32 	%r78, [%rd21+1024];
	st.shared.u32 	[%r22+1024], %r78;
$L__BB1_37:
	add.s32 	%r79, %r133, 128;
	setp.ge.s32 	%p31, %r79, %r24;
	@%p31 bra 	$L__BB1_39;
	ld.global.u32 	%r80, [%rd21+1536];
	st.shared.u32 	[%r22+1536], %r80;
$L__BB1_39:
	ld.param.u32 	%r130, [_Z15kernel_problem2iiP4BodyS0_PhP14DevDistroyCkptiPiS4__param_1];
	bar.sync 	0;
	setp.eq.s32 	%p32, %r135, 0;
	setp.ge.s32 	%p33, %r134, %r130;
	or.pred  	%p34, %p32, %p33;
	@%p34 bra 	$L__BB1_53;
	shl.b32 	%r81, %r5, 6;
	add.s32 	%r83, %r74, %r81;
	ld.shared.f64 	%fd186, [%r83+48];
	ld.shared.u64 	%rd101, [%r83+56];
	setp.ne.s64 	%p35, %rd101, 1;
	@%p35 bra 	$L__BB1_44;
	mov.f64 	%fd185, %fd24;
	mov.u32 	%r137, %r14;
	@%p2 bra 	$L__BB1_43;
	{ // callseq 1, 0
	.param .b64 param0;
	st.param.f64 	[param0], %fd23;
	.param .align 16 .b8 retval0[16];
	call.uni (retval0), 
	__internal_trig_reduction_slowpathd, 
	(
	param0
	);
	ld.param.f64 	%fd185, [retval0];
	ld.param.b32 	%r137, [retval0+8];
	} // callseq 1
$L__BB1_43:
	shl.b32 	%r85, %r137, 6;
	cvt.u64.u32 	%rd102, %r85;
	and.b64  	%rd103, %rd102, 64;
	add.s64 	%rd105, %rd104, %rd103;
	mul.rn.f64 	%fd109, %fd185, %fd185;
	and.b32  	%r86, %r137, 1;
	setp.eq.b32 	%p36, %r86, 1;
	selp.f64 	%fd110, 0dBDA8FF8320FD8164, 0d3DE5DB65F9785EBA, %p36;
	ld.global.nc.v2.f64 	{%fd111, %fd112}, [%rd105];
	fma.rn.f64 	%fd113, %fd110, %fd109, %fd111;
	fma.rn.f64 	%fd114, %fd113, %fd109, %fd112;
	ld.global.nc.v2.f64 	{%fd115, %fd116}, [%rd105+16];
	fma.rn.f64 	%fd117, %fd114, %fd109, %fd115;
	fma.rn.f64 	%fd118, %fd117, %fd109, %fd116;
	ld.global.nc.v2.f64 	{%fd119, %fd120}, [%rd105+32];
	fma.rn.f64 	%fd121, %fd118, %fd109, %fd119;
	fma.rn.f64 	%fd122, %fd121, %fd109, %fd120;
	fma.rn.f64 	%fd123, %fd122, %fd185, %fd185;
	fma.rn.f64 	%fd124, %fd122, %fd109, 0d3FF0000000000000;
	selp.f64 	%fd125, %fd124, %fd123, %p36;
	and.b32  	%r87, %r137, 2;
	setp.eq.s32 	%p37, %r87, 0;
	mov.f64 	%fd126, 0d0000000000000000;
	sub.f64 	%fd127, %fd126, %fd125;
	selp.f64 	%fd128, %fd125, %fd127, %p37;
	abs.f64 	%fd129, %fd128;
	mul.f64 	%fd130, %fd186, 0d3FE0000000000000;
	fma.rn.f64 	%fd186, %fd130, %fd129, %fd186;
$L__BB1_44:
	shl.b32 	%r88, %r5, 6;
	mov.u32 	%r89, _ZZ15kernel_problem2iiP4BodyS0_PhP14DevDistroyCkptiPiS4_E2sm;
	add.s32 	%r90, %r89, %r88;
	ld.shared.f64 	%fd131, [%r90];
	sub.f64 	%fd33, %fd131, %fd181;
	ld.shared.f64 	%fd132, [%r90+8];
	sub.f64 	%fd34, %fd132, %fd180;
	ld.shared.f64 	%fd133, [%r90+16];
	sub.f64 	%fd35, %fd133, %fd179;
	mul.f64 	%fd134, %fd34, %fd34;
	fma.rn.f64 	%fd135, %fd33, %fd33, %fd134;
	fma.rn.f64 	%fd136, %fd35, %fd35, %fd135;
	add.f64 	%fd36, %fd136, 0d3EB0C6F7A0B5ED8D;
	{
	.reg .b32 %temp; 
	mov.b64 	{%temp, %r27}, %fd36;
	}
	setp.neu.f64 	%p38, %fd36, 0d0000000000000000;
	@%p38 bra 	$L__BB1_46;
	setp.lt.s32 	%p40, %r13, 0;
	and.b32  	%r91, %r13, 2146435072;
	setp.eq.s32 	%p41, %r91, 1073741824;
	selp.b32 	%r92, %r27, 0, %p41;
	or.b32  	%r93, %r92, 2146435072;
	selp.b32 	%r94, %r93, %r92, %p40;
	mov.b32 	%r95, 0;
	mov.b64 	%fd188, {%r95, %r94};
	bra.uni 	$L__BB1_47;
$L__BB1_46:
	abs.f64 	%fd137, %fd36;
	{ // callseq 2, 0
	.param .b64 param0;
	st.param.f64 	[param0], %fd137;
	.param .b64 retval0;
	call.uni (retval0), 
	__internal_accurate_pow, 
	(
	param0
	);
	ld.param.f64 	%fd138, [retval0];
	} // callseq 2
	setp.lt.s32 	%p39, %r27, 0;
	selp.f64 	%fd188, 0dFFF8000000000000, %fd138, %p39;
$L__BB1_47:
	add.f64 	%fd140, %fd36, 0d3FF8000000000000;
	{
	.reg .b32 %temp; 
	mov.b64 	{%temp, %r96}, %fd140;
	}
	and.b32  	%r97, %r96, 2146435072;
	setp.ne.s32 	%p42, %r97, 2146435072;
	@%p42 bra 	$L__BB1_52;
	setp.num.f64 	%p43, %fd36, %fd36;
	@%p43 bra 	$L__BB1_50;
	mov.f64 	%fd141, 0d3FF8000000000000;
	add.rn.f64 	%fd188, %fd36, %fd141;
	bra.uni 	$L__BB1_52;
$L__BB1_50:
	setp.neu.f64 	%p44, %fd36, 0d7FF0000000000000;
	@%p44 bra 	$L__BB1_52;
	setp.lt.s32 	%p45, %r27, 0;
	setp.lt.s32 	%p46, %r13, 0;
	selp.b32 	%r98, 0, 2146435072, %p46;
	or.b32  	%r99, %r98, -2147483648;
	selp.b32 	%r100, %r99, %r98, %p1;
	selp.b32 	%r101, %r100, %r98, %p45;
	mov.b32 	%r102, 0;
	mov.b64 	%fd188, {%r102, %r101};
$L__BB1_52:
	setp.eq.f64 	%p47, %fd36, 0d3FF0000000000000;
	selp.f64 	%fd142, 0d3FF0000000000000, %fd188, %p47;
	mul.f64 	%fd143, %fd186, 0d3DD25868F4DEAE16;
	mul.f64 	%fd144, %fd143, %fd33;
	div.rn.f64 	%fd145, %fd144, %fd142;
	add.f64 	%fd191, %fd191, %fd145;
	mul.f64 	%fd146, %fd143, %fd34;
	div.rn.f64 	%fd147, %fd146, %fd142;
	add.f64 	%fd190, %fd190, %fd147;
	mul.f64 	%fd148, %fd143, %fd35;
	div.rn.f64 	%fd149, %fd148, %fd142;
	add.f64 	%fd189, %fd189, %fd149;
$L__BB1_53:
	add.s32 	%r136, %r136, 1;
	setp.ne.s32 	%p48, %r136, 0;
	add.s32 	%r135, %r135, 32;
	add.s32 	%r134, %r134, 32;
	add.s32 	%r133, %r133, 512;
	@%p48 bra 	$L__BB1_31;
	mul.f64 	%fd194, %fd191, 0d404E000000000000;
	mul.f64 	%fd193, %fd190, 0d404E000000000000;
	mul.f64 	%fd192, %fd189, 0d404E000000000000;
$L__BB1_55:
	mul.lo.s32 	%r32, %r1, 3;
	mul.lo.s32 	%r33, %r3, 3;
	mad.lo.s32 	%r103, %r32, %r5, %r33;
	shl.b32 	%r104, %r103, 3;
	mov.u32 	%r105, _ZZ15kernel_problem2iiP4BodyS0_PhP14DevDistroyCkptiPiS4_E2sm;
	add.s32 	%r106, %r105, %r104;
	add.s32 	%r34, %r106, 2048;
	st.shared.f64 	[%r106+2048], %fd194;
	st.shared.f64 	[%r106+2056], %fd193;
	st.shared.f64 	[%r106+2064], %fd192;
	bar.sync 	0;
	mov.u32 	%r35, %ntid.y;
	setp.lt.u32 	%p49, %r35, 2;
	@%p49 bra 	$L__BB1_60;
	mov.b32 	%r138, 2;
$L__BB1_57:
	add.s32 	%r108, %r138, -1;
	and.b32  	%r109, %r108, %r5;
	setp.ne.s32 	%p50, %r109, 0;
	@%p50 bra 	$L__BB1_59;
	shr.u32 	%r110, %r138, 1;
	add.s32 	%r111, %r110, %r5;
	mad.lo.s32 	%r112, %r111, %r32, %r33;
	shl.b32 	%r113, %r112, 3;
	add.s32 	%r115, %r105, %r113;
	ld.shared.f64 	%fd150, [%r115+2048];
	ld.shared.f64 	%fd151, [%r34];
	add.f64 	%fd152, %fd150, %fd151;
	st.shared.f64 	[%r34], %fd152;
	ld.shared.f64 	%fd153, [%r115+2056];
	ld.shared.f64 	%fd154, [%r34+8];
	add.f64 	%fd155, %fd153, %fd154;
	st.shared.f64 	[%r34+8], %fd155;
	ld.shared.f64 	%fd156, [%r115+2064];
	ld.shared.f64 	%fd157, [%r34+16];
	add.f64 	%fd158, %fd156, %fd157;
	st.shared.f64 	[%r34+16], %fd158;
$L__BB1_59:
	bar.sync 	0;
	shl.b32 	%r138, %r138, 1;
	setp.le.u32 	%p51, %r138, %r35;
	@%p51 bra 	$L__BB1_57;
$L__BB1_60:
	ld.param.u32 	%r131, [_Z15kernel_problem2iiP4BodyS0_PhP14DevDistroyCkptiPiS4__param_1];
	setp.ge.s32 	%p52, %r4, %r131;
	add.s32 	%r116, %r32, %r33;
	shl.b32 	%r117, %r116, 3;
	add.s32 	%r119, %r105, %r117;
	add.s32 	%r38, %r119, 2048;
	setp.gt.u32 	%p53, %r5, 2;
	or.pred  	%p54, %p53, %p52;
	@%p54 bra 	$L__BB1_62;
	ld.param.u64 	%rd113, [_Z15kernel_problem2iiP4BodyS0_PhP14DevDistroyCkptiPiS4__param_3];
	mul.wide.s32 	%rd106, %r4, 64;
	add.s64 	%rd107, %rd4, %rd106;
	mul.wide.u32 	%rd108, %r5, 8;
	add.s64 	%rd109, %rd107, %rd108;
	cvta.to.global.u64 	%rd110, %rd113;
	add.s64 	%rd111, %rd110, %rd106;
	add.s64 	%rd112, %rd111, %rd108;
	st.shared.f64 	[%r38], %fd181;
	st.shared.f64 	[%r38+8], %fd180;
	st.shared.f64 	[%r38+16], %fd179;
	ld.global.f64 	%fd159, [%rd109+24];
	add.s32 	%r120, %r33, %r5;
	shl.b32 	%r121, %r120, 3;
	add.s32 	%r123, %r105, %r121;
	ld.shared.f64 	%fd160, [%r123+2048];
	add.f64 	%fd161, %fd159, %fd160;
	shl.b32 	%r124, %r5, 3;
	add.s32 	%r125, %r38, %r124;
	ld.shared.f64 	%fd162, [%r125];
	fma.rn.f64 	%fd163, %fd161, 0d404E000000000000, %fd162;
	st.shared.f64 	[%r125], %fd163;
	st.global.f64 	[%rd112+24], %fd161;
	st.global.f64 	[%rd112], %fd163;
$L__BB1_62:
	bar.sync 	0;
	or.b32  	%r126, %r4, %r5;
	setp.ne.s32 	%p55, %r126, 0;
	@%p55 bra 	$L__BB1_65;
	ld.shared.f64 	%fd164, [%r38];
	ld.shared.f64 	%fd165, [%r38+24];
	sub.f64 	%fd166, %fd164, %fd165;
	ld.shared.f64 	%fd167, [%r38+8];
	ld.shared.f64 	%fd168, [%r38+32];
	sub.f64 	%fd169, %fd167, %fd168;
	ld.shared.f64 	%fd170, [%r38+16];
	ld.shared.f64 	%fd171, [%r38+40];
	sub.f64 	%fd172, %fd170, %fd171;
	mul.f64 	%fd173, %fd169, %fd169;
	fma.rn.f64 	%fd174, %fd166, %fd166, %fd173;
	fma.rn.f64 	%fd175, %fd172, %fd172, %fd174;
	setp.geu.f64 	%p56, %fd175, 0d42D6BCC41E900000;
	@%p56 bra 	$L__BB1_65;
	st.global.u32 	[%rd5], %r39;
$L__BB1_65:
	ret;

}
	// .globl	_Z15kernel_problem3iiP4BodyS0_Ph
.visible .entry _Z15kernel_problem3iiP4BodyS0_Ph(
	.param .u32 _Z15kernel_problem3iiP4BodyS0_Ph_param_0,
	.param .u32 _Z15kernel_problem3iiP4BodyS0_Ph_param_1,
	.param .u64 .ptr .align 1 _Z15kernel_problem3iiP4BodyS0_Ph_param_2,
	.param .u64 .ptr .align 1 _Z15kernel_problem3iiP4BodyS0_Ph_param_3,
	.param .u64 .ptr .align 1 _Z15kernel_problem3iiP4BodyS0_Ph_param_4
)
{
	.reg .pred 	%p<42>;
	.reg .b32 	%r<111>;
	.reg .b64 	%rd<27>;
	.reg .b64 	%fd<132>;
	// demoted variable
	.shared .align 4 .b8 _ZZ15kernel_problem3iiP4BodyS0_PhE2sm[5120];
	ld.param.u32 	%r33, [_Z15kernel_problem3iiP4BodyS0_Ph_param_0];
	ld.param.u32 	%r34, [_Z15kernel_problem3iiP4BodyS0_Ph_param_1];
	ld.param.u64 	%rd5, [_Z15kernel_problem3iiP4BodyS0_Ph_param_2];
	ld.param.u64 	%rd6, [_Z15kernel_problem3iiP4BodyS0_Ph_param_4];
	cvta.to.global.u64 	%rd1, %rd5;
	cvta.to.global.u64 	%rd2, %rd6;
	ld.global.u32 	%r35, [%rd2];
	setp.eq.s32 	%p3, %r35, 0;
	@%p3 bra 	$L__BB2_39;
	mov.u32 	%r36, %ctaid.x;
	mov.u32 	%r1, %ntid.x;
	mul.lo.s32 	%r2, %r36, %r1;
	mov.u32 	%r3, %tid.x;
	add.s32 	%r4, %r2, %r3;
	mov.u32 	%r5, %tid.y;
	setp.ge.s32 	%p4, %r4, %r34;
	@%p4 bra 	$L__BB2_3;
	mul.wide.s32 	%rd7, %r4, 64;
	add.s64 	%rd8, %rd1, %rd7;
	ld.global.f64 	%fd116, [%rd8];
	ld.global.f64 	%fd117, [%rd8+8];
	ld.global.f64 	%fd118, [%rd8+16];
$L__BB2_3:
	setp.ne.s32 	%p5, %r4, 1;
	setp.ne.s32 	%p6, %r5, 0;
	or.pred  	%p7, %p6, %p5;
	@%p7 bra 	$L__BB2_6;
	ld.global.f64 	%fd40, [%rd1];
	sub.f64 	%fd41, %fd40, %fd116;
	ld.global.f64 	%fd42, [%rd1+8];
	sub.f64 	%fd43, %fd42, %fd117;
	ld.global.f64 	%fd44, [%rd1+16];
	sub.f64 	%fd45, %fd44, %fd118;
	mul.f64 	%fd46, %fd43, %fd43;
	fma.rn.f64 	%fd47, %fd41, %fd41, %fd46;
	fma.rn.f64 	%fd48, %fd45, %fd45, %fd47;
	setp.geu.f64 	%p8, %fd48, 0d42D6BCC41E900000;
	@%p8 bra 	$L__BB2_6;
	mov.u64 	%rd9, $str;
	cvta.global.u64 	%rd10, %rd9;
	{ // callseq 3, 0
	.param .b64 param0;
	st.param.b64 	[param0], %rd10;
	.param .b64 param1;
	st.param.b64 	[param1], 0;
	.param .b32 retval0;
	call.uni (retval0), 
	vprintf, 
	(
	param0, 
	param1
	);
	ld.param.b32 	%r37, [retval0];
	} // callseq 3
	mov.b32 	%r39, 0;
	st.global.u32 	[%rd2], %r39;
$L__BB2_6:
	shr.s32 	%r40, %r34, 31;
	shr.u32 	%r41, %r40, 27;
	add.s32 	%r42, %r34, %r41;
	shr.s32 	%r43, %r42, 5;
	and.b32  	%r44, %r42, -32;
	setp.lt.s32 	%p9, %r44, %r34;
	selp.u32 	%r45, 1, 0, %p9;
	add.s32 	%r6, %r43, %r45;
	setp.lt.s32 	%p10, %r6, 1;
	mov.f64 	%fd129, 0d0000000000000000;
	mov.f64 	%fd130, %fd129;
	mov.f64 	%fd131, %fd129;
	@%p10 bra 	$L__BB2_32;
	mad.lo.s32 	%r46, %r5, %r1, %r3;
	shl.b32 	%r7, %r34, 4;
	mul.lo.s32 	%r47, %r33, 60;
	cvt.rn.f64.s32 	%fd51, %r47;
	div.rn.f64 	%fd7, %fd51, 0d40B7700000000000;
	abs.f64 	%fd52, %fd7;
	setp.eq.f64 	%p11, %fd52, 0d7FF0000000000000;
	mul.f64 	%fd53, %fd7, 0d3FE45F306DC9C883;
	cvt.rni.s32.f64 	%r48, %fd53;
	cvt.rn.f64.s32 	%fd54, %r48;
	fma.rn.f64 	%fd55, %fd54, 0dBFF921FB54442D18, %fd7;
	fma.rn.f64 	%fd56, %fd54, 0dBC91A62633145C00, %fd55;
	fma.rn.f64 	%fd57, %fd54, 0dB97B839A252049C0, %fd56;
	setp.ltu.f64 	%p12, %fd52, 0d41E0000000000000;
	mov.f64 	%fd128, 0d0000000000000000;
	mul.rn.f64 	%fd58, %fd7, %fd128;
	mov.f64 	%fd59, 0d3FF8000000000000;
	{
	.reg .b32 %temp; 
	mov.b64 	{%temp, %r8}, %fd59;
	}
	and.b32  	%r49, %r8, 2146435072;
	setp.eq.s32 	%p13, %r49, 1073741824;
	setp.lt.s32 	%p14, %r8, 0;
	selp.b32 	%r9, 0, 2146435072, %p14;
	and.b32  	%r50, %r8, 2147483647;
	setp.ne.s32 	%p15, %r50, 1071644672;
	and.pred  	%p1, %p13, %p15;
	or.pred  	%p2, %p11, %p12;
	selp.f64 	%fd8, %fd58, %fd57, %p11;
	selp.b32 	%r10, 0, %r48, %p11;
	neg.s32 	%r108, %r6;
	sub.s32 	%r51, %r5, %r2;
	sub.s32 	%r107, %r51, %r3;
	add.s32 	%r105, %r46, 256;
	mov.u64 	%rd17, __cudart_sin_cos_coeffs;
	mov.u32 	%r106, %r5;
	mov.f64 	%fd127, %fd128;
	mov.f64 	%fd126, %fd128;
$L__BB2_8:
	mad.lo.s32 	%r52, %r5, %r1, %r3;
	shl.b32 	%r53, %r52, 2;
	mov.u32 	%r54, _ZZ15kernel_problem3iiP4BodyS0_PhE2sm;
	add.s32 	%r18, %r54, %r53;
	add.s32 	%r19, %r105, -256;
	setp.ge.s32 	%p16, %r19, %r7;
	@%p16 bra 	$L__BB2_10;
	mul.wide.u32 	%rd11, %r19, 4;
	add.s64 	%rd12, %rd1, %rd11;
	ld.global.u32 	%r55, [%rd12];
	st.shared.u32 	[%r18], %r55;
$L__BB2_10:
	add.s32 	%r56, %r105, -128;
	setp.ge.s32 	%p17, %r56, %r7;
	mul.wide.u32 	%rd13, %r19, 4;
	add.s64 	%rd3, %rd1, %rd13;
	@%p17 bra 	$L__BB2_12;
	ld.global.u32 	%r57, [%rd3+512];
	st.shared.u32 	[%r18+512], %r57;
$L__BB2_12:
	setp.ge.s32 	%p18, %r105, %r7;
	@%p18 bra 	$L__BB2_14;
	ld.global.u32 	%r58, [%rd3+1024];
	st.shared.u32 	[%r18+1024], %r58;
$L__BB2_14:
	add.s32 	%r59, %r105, 128;
	setp.ge.s32 	%p19, %r59, %r7;
	@%p19 bra 	$L__BB2_16;
	ld.global.u32 	%r60, [%rd3+1536];
	st.shared.u32 	[%r18+1536], %r60;
$L__BB2_16:
	bar.sync 	0;
	setp.eq.s32 	%p20, %r107, 0;
	setp.ge.s32 	%p21, %r106, %r34;
	or.pred  	%p22, %p20, %p21;
	@%p22 bra 	$L__BB2_30;
	shl.b32 	%r61, %r5, 6;
	add.s32 	%r63, %r54, %r61;
	ld.shared.f64 	%fd123, [%r63+48];
	ld.shared.u64 	%rd14, [%r63+56];
	setp.ne.s64 	%p23, %rd14, 1;
	@%p23 bra 	$L__BB2_21;
	mov.f64 	%fd122, %fd8;
	mov.u32 	%r109, %r10;
	@%p2 bra 	$L__BB2_20;
	{ // callseq 4, 0
	.param .b64 param0;
	st.param.f64 	[param0], %fd7;
	.param .align 16 .b8 retval0[16];
	call.uni (retval0), 
	__internal_trig_reduction_slowpathd, 
	(
	param0
	);
	ld.param.f64 	%fd122, [retval0];
	ld.param.b32 	%r109, [retval0+8];
	} // callseq 4
$L__BB2_20:
	shl.b32 	%r65, %r109, 6;
	cvt.u64.u32 	%rd15, %r65;
	and.b64  	%rd16, %rd15, 64;
	add.s64 	%rd18, %rd17, %rd16;
	mul.rn.f64 	%fd61, %fd122, %fd122;
	and.b32  	%r66, %r109, 1;
	setp.eq.b32 	%p24, %r66, 1;
	selp.f64 	%fd62, 0dBDA8FF8320FD8164, 0d3DE5DB65F9785EBA, %p24;
	ld.global.nc.v2.f64 	{%fd63, %fd64}, [%rd18];
	fma.rn.f64 	%fd65, %fd62, %fd61, %fd63;
	fma.rn.f64 	%fd66, %fd65, %fd61, %fd64;
	ld.global.nc.v2.f64 	{%fd67, %fd68}, [%rd18+16];
	fma.rn.f64 	%fd69, %fd66, %fd61, %fd67;
	fma.rn.f64 	%fd70, %fd69, %fd61, %fd68;
	ld.global.nc.v2.f64 	{%fd71, %fd72}, [%rd18+32];
	fma.rn.f64 	%fd73, %fd70, %fd61, %fd71;
	fma.rn.f64 	%fd74, %fd73, %fd61, %fd72;
	fma.rn.f64 	%fd75, %fd74, %fd122, %fd122;
	fma.rn.f64 	%fd76, %fd74, %fd61, 0d3FF0000000000000;
	selp.f64 	%fd77, %fd76, %fd75, %p24;
	and.b32  	%r67, %r109, 2;
	setp.eq.s32 	%p25, %r67, 0;
	mov.f64 	%fd78, 0d0000000000000000;
	sub.f64 	%fd79, %fd78, %fd77;
	selp.f64 	%fd80, %fd77, %fd79, %p25;
	abs.f64 	%fd81, %fd80;
	mul.f64 	%fd82, %fd123, 0d3FE0000000000000;
	fma.rn.f64 	%fd123, %fd82, %fd81, %fd123;
$L__BB2_21:
	shl.b32 	%r68, %r5, 6;
	mov.u32 	%r69, _ZZ15kernel_problem3iiP4BodyS0_PhE2sm;
	add.s32 	%r70, %r69, %r68;
	ld.shared.f64 	%fd83, [%r70];
	sub.f64 	%fd17, %fd83, %fd116;
	ld.shared.f64 	%fd84, [%r70+8];
	sub.f64 	%fd18, %fd84, %fd117;
	ld.shared.f64 	%fd85, [%r70+16];
	sub.f64 	%fd19, %fd85, %fd118;
	mul.f64 	%fd86, %fd18, %fd18;
	fma.rn.f64 	%fd87, %fd17, %fd17, %fd86;
	fma.rn.f64 	%fd88, %fd19, %fd19, %fd87;
	add.f64 	%fd20, %fd88, 0d3EB0C6F7A0B5ED8D;
	{
	.reg .b32 %temp; 
	mov.b64 	{%temp, %r22}, %fd20;
	}
	setp.neu.f64 	%p26, %fd20, 0d0000000000000000;
	@%p26 bra 	$L__BB2_23;
	setp.lt.s32 	%p28, %r8, 0;
	and.b32  	%r71, %r8, 2146435072;
	setp.eq.s32 	%p29, %r71, 1073741824;
	selp.b32 	%r72, %r22, 0, %p29;
	or.b32  	%r73, %r72, 2146435072;
	selp.b32 	%r74, %r73, %r72, %p28;
	mov.b32 	%r75, 0;
	mov.b64 	%fd125, {%r75, %r74};
	bra.uni 	$L__BB2_24;
$L__BB2_23:
	abs.f64 	%fd89, %fd20;
	{ // callseq 5, 0
	.param .b64 param0;
	st.param.f64 	[param0], %fd89;
	.param .b64 retval0;
	call.uni (retval0), 
	__internal_accurate_pow, 
	(
	param0
	);
	ld.param.f64 	%fd90, [retval0];
	} // callseq 5
	setp.lt.s32 	%p27, %r22, 0;
	selp.f64 	%fd125, 0dFFF8000000000000, %fd90, %p27;
$L__BB2_24:
	add.f64 	%fd92, %fd20, 0d3FF8000000000000;
	{
	.reg .b32 %temp; 
	mov.b64 	{%temp, %r76}, %fd92;
	}
	and.b32  	%r77, %r76, 2146435072;
	setp.ne.s32 	%p30, %r77, 2146435072;
	@%p30 bra 	$L__BB2_29;
	setp.num.f64 	%p31, %fd20, %fd20;
	@%p31 bra 	$L__BB2_27;
	mov.f64 	%fd93, 0d3FF8000000000000;
	add.rn.f64 	%fd125, %fd20, %fd93;
	bra.uni 	$L__BB2_29;
$L__BB2_27:
	setp.neu.f64 	%p32, %fd20, 0d7FF0000000000000;
	@%p32 bra 	$L__BB2_29;
	setp.lt.s32 	%p33, %r22, 0;
	or.b32  	%r78, %r9, -2147483648;
	selp.b32 	%r79, %r78, %r9, %p1;
	selp.b32 	%r80, %r79, %r9, %p33;
	mov.b32 	%r81, 0;
	mov.b64 	%fd125, {%r81, %r80};
$L__BB2_29:
	setp.eq.f64 	%p34, %fd20, 0d3FF0000000000000;
	selp.f64 	%fd94, 0d3FF0000000000000, %fd125, %p34;
	mul.f64 	%fd95, %fd123, 0d3DD25868F4DEAE16;
	mul.f64 	%fd96, %fd95, %fd17;
	div.rn.f64 	%fd97, %fd96, %fd94;
	add.f64 	%fd128, %fd128, %fd97;
	mul.f64 	%fd98, %fd95, %fd18;
	div.rn.f64 	%fd99, %fd98, %fd94;
	add.f64 	%fd127, %fd127, %fd99;
	mul.f64 	%fd100, %fd95, %fd19;
	div.rn.f64 	%fd101, %fd100, %fd94;
	add.f64 	%fd126, %fd126, %fd101;
$L__BB2_30:
	add.s32 	%r108, %r108, 1;
	setp.ne.s32 	%p35, %r108, 0;
	add.s32 	%r107, %r107, 32;
	add.s32 	%r106, %r106, 32;
	add.s32 	%r105, %r105, 512;
	@%p35 bra 	$L__BB2_8;
	mul.f64 	%fd131, %fd128, 0d404E000000000000;
	mul.f64 	%fd130, %fd127, 0d404E000000000000;
	mul.f64 	%fd129, %fd126, 0d404E000000000000;
$L__BB2_32:
	mul.lo.s32 	%r27, %r1, 3;
	mul.lo.s32 	%r28, %r3, 3;
	mad.lo.s32 	%r82, %r27, %r5, %r28;
	shl.b32 	%r83, %r82, 3;
	mov.u32 	%r84, _ZZ15kernel_problem3iiP4BodyS0_PhE2sm;
	add.s32 	%r85, %r84, %r83;
	add.s32 	%r29, %r85, 2048;
	st.shared.f64 	[%r85+2048], %fd131;
	st.shared.f64 	[%r85+2056], %fd130;
	st.shared.f64 	[%r85+2064], %fd129;
	bar.sync 	0;
	mov.u32 	%r30, %ntid.y;
	setp.lt.u32 	%p36, %r30, 2;
	@%p36 bra 	$L__BB2_37;
	mov.b32 	%r110, 2;
$L__BB2_34:
	add.s32 	%r87, %r110, -1;
	and.b32  	%r88, %r87, %r5;
	setp.ne.s32 	%p37, %r88, 0;
	@%p37 bra 	$L__BB2_36;
	shr.u32 	%r89, %r110, 1;
	add.s32 	%r90, %r89, %r5;
	mad.lo.s32 	%r91, %r90, %r27, %r28;
	shl.b32 	%r92, %r91, 3;
	add.s32 	%r94, %r84, %r92;
	ld.shared.f64 	%fd102, [%r94+2048];
	ld.shared.f64 	%fd103, [%r29];
	add.f64 	%fd104, %fd102, %fd103;
	st.shared.f64 	[%r29], %fd104;
	ld.shared.f64 	%fd105, [%r94+2056];
	ld.shared.f64 	%fd106, [%r29+8];
	add.f64 	%fd107, %fd105, %fd106;
	st.shared.f64 	[%r29+8], %fd107;
	ld.shared.f64 	%fd108, [%r94+2064];
	ld.shared.f64 	%fd109, [%r29+16];
	add.f64 	%fd110, %fd108, %fd109;
	st.shared.f64 	[%r29+16], %fd110;
$L__BB2_36:
	bar.sync 	0;
	shl.b32 	%r110, %r110, 1;
	setp.le.u32 	%p38, %r110, %r30;
	@%p38 bra 	$L__BB2_34;
$L__BB2_37:
	setp.ge.s32 	%p39, %r4, %r34;
	setp.gt.u32 	%p40, %r5, 2;
	or.pred  	%p41, %p40, %p39;
	@%p41 bra 	$L__BB2_39;
	ld.param.u64 	%rd26, [_Z15kernel_problem3iiP4BodyS0_Ph_param_3];
	add.s32 	%r95, %r27, %r28;
	shl.b32 	%r96, %r95, 3;
	add.s32 	%r98, %r84, 2048;
	add.s32 	%r99, %r98, %r96;
	mul.wide.s32 	%rd19, %r4, 64;
	add.s64 	%rd20, %rd1, %rd19;
	mul.wide.u32 	%rd21, %r5, 8;
	add.s64 	%rd22, %rd20, %rd21;
	cvta.to.global.u64 	%rd23, %rd26;
	add.s64 	%rd24, %rd23, %rd19;
	add.s64 	%rd25, %rd24, %rd21;
	st.shared.f64 	[%r99], %fd116;
	st.shared.f64 	[%r99+8], %fd117;
	st.shared.f64 	[%r99+16], %fd118;
	ld.global.f64 	%fd111, [%rd22+24];
	add.s32 	%r100, %r28, %r5;
	shl.b32 	%r101, %r100, 3;
	add.s32 	%r102, %r98, %r101;
	ld.shared.f64 	%fd112, [%r102];
	add.f64 	%fd113, %fd111, %fd112;
	shl.b32 	%r103, %r5, 3;
	add.s32 	%r104, %r99, %r103;
	ld.shared.f64 	%fd114, [%r104];
	fma.rn.f64 	%fd115, %fd113, 0d404E000000000000, %fd114;
	st.shared.f64 	[%r104], %fd115;
	st.global.f64 	[%rd25+24], %fd113;
	st.global.f64 	[%rd25], %fd115;
$L__BB2_39:
	ret;

}
	// .globl	_Z20kernel_bodyArray_cpyiP4BodyS0_
.visible .entry _Z20kernel_bodyArray_cpyiP4BodyS0_(
	.param .u32 _Z20kernel_bodyArray_cpyiP4BodyS0__param_0,
	.param .u64 .ptr .align 1 _Z20kernel_bodyArray_cpyiP4BodyS0__param_1,
	.param .u64 .ptr .align 1 _Z20kernel_bodyArray_cpyiP4BodyS0__param_2
)
{
	.reg .pred 	%p<12>;
	.reg .b32 	%r<48>;
	.reg .b64 	%rd<24>;

	ld.param.u32 	%r29, [_Z20kernel_bodyArray_cpyiP4BodyS0__param_0];
	ld.param.u64 	%rd7, [_Z20kernel_bodyArray_cpyiP4BodyS0__param_1];
	ld.param.u64 	%rd8, [_Z20kernel_bodyArray_cpyiP4BodyS0__param_2];
	cvta.to.global.u64 	%rd1, %rd8;
	cvta.to.global.u64 	%rd2, %rd7;
	mov.u32 	%r1, %tid.x;
	mov.u32 	%r2, %ntid.x;
	shl.b32 	%r3, %r29, 4;
	div.s32 	%r30, %r3, %r2;
	mul.lo.s32 	%r31, %r30, %r2;
	setp.lt.s32 	%p1, %r31, %r3;
	selp.u32 	%r32, 1, 0, %p1;
	add.s32 	%r4, %r30, %r32;
	setp.lt.s32 	%p2, %r4, 1;
	@%p2 bra 	$L__BB3_17;
	and.b32  	%r5, %r4, 3;
	setp.lt.u32 	%p3, %r4, 4;
	mov.b32 	%r45, 0;
	@%p3 bra 	$L__BB3_12;
	and.b32  	%r45, %r4, 2147483644;
	neg.s32 	%r44, %r45;
	add.s32 	%r43, %r1, %r2;
	shl.b32 	%r9, %r2, 2;
	shl.b32 	%r34, %r2, 1;
	add.s32 	%r42, %r1, %r34;
	mad.lo.s32 	%r41, %r2, 3, %r1;
	mov.u32 	%r40, %r1;
$L__BB3_3:
	setp.ge.s32 	%p4, %r40, %r3;
	@%p4 bra 	$L__BB3_5;
	mul.wide.u32 	%rd9, %r40, 4;
	add.s64 	%rd10, %rd2, %rd9;
	ld.global.u32 	%r35, [%rd10];
	add.s64 	%rd11, %rd1, %rd9;
	st.global.u32 	[%rd11], %r35;
$L__BB3_5:
	setp.ge.s32 	%p5, %r43, %r3;
	@%p5 bra 	$L__BB3_7;
	mul.wide.u32 	%rd12, %r43, 4;
	add.s64 	%rd13, %rd2, %rd12;
	ld.global.u32 	%r36, [%rd13];
	add.s64 	%rd14, %rd1, %rd12;
	st.global.u32 	[%rd14], %r36;
$L__BB3_7:
	setp.ge.s32 	%p6, %r42, %r3;
	@%p6 bra 	$L__BB3_9;
	mul.wide.u32 	%rd15, %r42, 4;
	add.s64 	%rd16, %rd2, %rd15;
	ld.global.u32 	%r37, [%rd16];
	add.s64 	%rd17, %rd1, %rd15;
	st.global.u32 	[%rd17], %r37;
$L__BB3_9:
	setp.ge.s32 	%p7, %r41, %r3;
	@%p7 bra 	$L__BB3_11;
	mul.wide.u32 	%rd18, %r41, 4;
	add.s64 	%rd19, %rd2, %rd18;
	ld.global.u32 	%r38, [%rd19];
	add.s64 	%rd20, %rd1, %rd18;
	st.global.u32 	[%rd20], %r38;
$L__BB3_11:
	add.s32 	%r44, %r44, 4;
	add.s32 	%r43, %r43, %r9;
	add.s32 	%r42, %r42, %r9;
	add.s32 	%r41, %r41, %r9;
	add.s32 	%r40, %r40, %r9;
	setp.ne.s32 	%p8, %r44, 0;
	@%p8 bra 	$L__BB3_3;
$L__BB3_12:
	setp.eq.s32 	%p9, %r5, 0;
	@%p9 bra 	$L__BB3_17;
	mad.lo.s32 	%r47, %r2, %r45, %r1;
	mul.wide.u32 	%rd23, %r47, 4;
	mul.wide.u32 	%rd4, %r2, 4;
	neg.s32 	%r46, %r5;
$L__BB3_14:
	.pragma "nounroll";
	setp.ge.s32 	%p10, %r47, %r3;
	@%p10 bra 	$L__BB3_16;
	add.s64 	%rd21, %rd2, %rd23;
	ld.global.u32 	%r39, [%rd21];
	add.s64 	%rd22, %rd1, %rd23;
	st.global.u32 	[%rd22], %r39;
$L__BB3_16:
	add.s64 	%rd23, %rd23, %rd4;
	add.s32 	%r47, %r47, %r2;
	add.s32 	%r46, %r46, 1;
	setp.ne.s32 	%p11, %r46, 0;
	@%p11 bra 	$L__BB3_14;
$L__BB3_17:
	ret;

}
.func  (.param .align 16 .b8 func_retval0[16]) __internal_trig_reduction_slowpathd(
	.param .b64 __internal_trig_reduction_slowpathd_param_0
)
{
	.local .align 8 .b8 	__local_depot4[40];
	.reg .b64 	%SP;
	.reg .b64 	%SPL;
	.reg .pred 	%p<10>;
	.reg .b32 	%r<47>;
	.reg .b64 	%rd<74>;
	.reg .b64 	%fd<5>;

	mov.u64 	%SPL, __local_depot4;
	ld.param.f64 	%fd4, [__internal_trig_reduction_slowpathd_param_0];
	add.u64 	%rd1, %SPL, 0;
	{
	.reg .b32 %temp; 
	mov.b64 	{%temp, %r1}, %fd4;
	}
	shr.u32 	%r2, %r1, 20;
	and.b32  	%r3, %r2, 2047;
	setp.eq.s32 	%p1, %r3, 2047;
	mov.b32 	%r46, 0;
	@%p1 bra 	$L__BB4_9;
	add.s32 	%r20, %r3, -1024;
	mov.b64 	%rd20, %fd4;
	shl.b64 	%rd2, %rd20, 11;
	shr.u32 	%r4, %r20, 6;
	sub.s32 	%r45, 15, %r4;
	sub.s32 	%r21, 19, %r4;
	setp.lt.u32 	%p2, %r20, 128;
	selp.b32 	%r6, 18, %r21, %p2;
	setp.ge.s32 	%p3, %r45, %r6;
	mov.b64 	%rd70, 0;
	@%p3 bra 	$L__BB4_4;
	add.s32 	%r23, %r6, %r4;
	neg.s32 	%r43, %r23;
	or.b64  	%rd3, %rd2, -9223372036854775808;
	mov.b64 	%rd70, 0;
	mov.b32 	%r42, 0;
	mov.u64 	%rd25, __cudart_i2opi_d;
	mov.u32 	%r44, %r45;
$L__BB4_3:
	.pragma "nounroll";
	mul.wide.s32 	%rd22, %r42, 8;
	add.s64 	%rd23, %rd1, %rd22;
	mul.wide.s32 	%rd24, %r44, 8;
	add.s64 	%rd26, %rd25, %rd24;
	ld.global.nc.u64 	%rd27, [%rd26];
	{
	.reg .u32 %r0, %r1, %r2, %r3, %alo, %ahi, %blo, %bhi, %clo, %chi;
	mov.b64 	{%alo,%ahi}, %rd27;
	mov.b64 	{%blo,%bhi}, %rd3;
	mov.b64 	{%clo,%chi}, %rd70;
	mad.lo.cc.u32 	%r0, %alo, %blo, %clo;
	madc.hi.cc.u32 	%r1, %alo, %blo, %chi;
	madc.hi.u32 	%r2, %alo, %bhi, 0;
	mad.lo.cc.u32 	%r1, %alo, %bhi, %r1;
	madc.hi.cc.u32 	%r2, %ahi, %blo, %r2;
	madc.hi.u32 	%r3, %ahi, %bhi, 0;
	mad.lo.cc.u32 	%r1, %ahi, %blo, %r1;
	madc.lo.cc.u32 	%r2, %ahi, %bhi, %r2;
	addc.u32 	%r3, %r3, 0;
	mov.b64 	%rd28, {%r0,%r1};
	mov.b64 	%rd70, {%r2,%r3};
	}
	st.local.u64 	[%rd23], %rd28;
	add.s32 	%r44, %r44, 1;
	add.s32 	%r43, %r43, 1;
	add.s32 	%r42, %r42, 1;
	setp.ne.s32 	%p4, %r43, -15;
	mov.u32 	%r45, %r6;
	@%p4 bra 	$L__BB4_3;
$L__BB4_4:
	cvt.s64.s32 	%rd29, %r45;
	cvt.u64.u32 	%rd30, %r4;
	add.s64 	%rd31, %rd30, %rd29;
	shl.b64 	%rd32, %rd31, 3;
	add.s64 	%rd33, %rd1, %rd32;
	st.local.u64 	[%rd33+-120], %rd70;
	and.b32  	%r15, %r2, 63;
	ld.local.u64 	%rd72, [%rd1+16];
	ld.local.u64 	%rd71, [%rd1+24];
	setp.eq.s32 	%p5, %r15, 0;
	@%p5 bra 	$L__BB4_6;
	shl.b64 	%rd34, %rd71, %r15;
	shr.u64 	%rd35, %rd72, 1;
	xor.b32  	%r24, %r15, 63;
	shr.u64 	%rd36, %rd35, %r24;
	or.b64  	%rd71, %rd34, %rd36;
	ld.local.u64 	%rd37, [%rd1+8];
	shl.b64 	%rd38, %rd72, %r15;
	shr.u64 	%rd39, %rd37, 1;
	shr.u64 	%rd40, %rd39, %r24;
	or.b64  	%rd72, %rd38, %rd40;
$L__BB4_6:
	and.b32  	%r25, %r1, -2147483648;
	shr.u64 	%rd41, %rd71, 62;
	cvt.u32.u64 	%r26, %rd41;
	mov.b64 	{%r27, %r28}, %rd71;
	mov.b64 	{%r29, %r30}, %rd72;
	shf.l.wrap.b32 	%r31, %r30, %r27, 2;
	shf.l.wrap.b32 	%r32, %r27, %r28, 2;
	mov.b64 	%rd42, {%r31, %r32};
	shl.b64 	%rd43, %rd72, 2;
	shr.u64 	%rd44, %rd42, 63;
	cvt.u32.u64 	%r33, %rd44;
	add.s32 	%r34, %r33, %r26;
	setp.eq.s32 	%p6, %r25, 0;
	neg.s32 	%r35, %r34;
	selp.b32 	%r46, %r34, %r35, %p6;
	setp.gt.s64 	%p7, %rd42, -1;
	mov.b64 	%rd45, 0;
	{
	.reg .u32 %r0, %r1, %r2, %r3, %a0, %a1, %a2, %a3, %b0, %b1, %b2, %b3;
	mov.b64 	{%a0,%a1}, %rd45;
	mov.b64 	{%a2,%a3}, %rd45;
	mov.b64 	{%b0,%b1}, %rd43;
	mov.b64 	{%b2,%b3}, %rd42;
	sub.cc.u32 	%r0, %a0, %b0;
	subc.cc.u32 	%r1, %a1, %b1;
	subc.cc.u32 	%r2, %a2, %b2;
	subc.u32 	%r3, %a3, %b3;
	mov.b64 	%rd46, {%r0,%r1};
	mov.b64 	%rd47, {%r2,%r3};
	}
	xor.b32  	%r36, %r25, -2147483648;
	selp.b64 	%rd73, %rd42, %rd47, %p7;
	selp.b64 	%rd14, %rd43, %rd46, %p7;
	selp.b32 	%r17, %r25, %r36, %p7;
	clz.b64 	%r37, %rd73;
	cvt.u64.u32 	%rd15, %r37;
	setp.eq.s32 	%p8, %r37, 0;
	@%p8 bra 	$L__BB4_8;
	cvt.u32.u64 	%r38, %rd15;
	and.b32  	%r39, %r38, 63;
	shl.b64 	%rd48, %rd73, %r39;
	shr.u64 	%rd49, %rd14, 1;
	not.b32 	%r40, %r38;
	and.b32  	%r41, %r40, 63;
	shr.u64 	%rd50, %rd49, %r41;
	or.b64  	%rd73, %rd48, %rd50;
$L__BB4_8:
	mov.b64 	%rd51, -3958705157555305931;
	{
	.reg .u32 %r0, %r1, %r2, %r3, %alo, %ahi, %blo, %bhi;
	mov.b64 	{%alo,%ahi}, %rd73;
	mov.b64 	{%blo,%bhi}, %rd51;
	mul.lo.u32 	%r0, %alo, %blo;
	mul.hi.u32 	%r1, %alo, %blo;
	mad.lo.cc.u32 	%r1, %alo, %bhi, %r1;
	madc.hi.u32 	%r2, %alo, %bhi, 0;
	mad.lo.cc.u32 	%r1, %ahi, %blo, %r1;
	madc.hi.cc.u32 	%r2, %ahi, %blo, %r2;
	madc.hi.u32 	%r3, %ahi, %bhi, 0;
	mad.lo.cc.u32 	%r2, %ahi, %bhi, %r2;
	addc.u32 	%r3, %r3, 0;
	mov.b64 	%rd52, {%r0,%r1};
	mov.b64 	%rd53, {%r2,%r3};
	}
	setp.gt.s64 	%p9, %rd53, 0;
	{
	.reg .u32 %r0, %r1, %r2, %r3, %a0, %a1, %a2, %a3, %b0, %b1, %b2, %b3;
	mov.b64 	{%a0,%a1}, %rd52;
	mov.b64 	{%a2,%a3}, %rd53;
	mov.b64 	{%b0,%b1}, %rd52;
	mov.b64 	{%b2,%b3}, %rd53;
	add.cc.u32 	%r0, %a0, %b0;
	addc.cc.u32 	%r1, %a1, %b1;
	addc.cc.u32 	%r2, %a2, %b2;
	addc.u32 	%r3, %a3, %b3;
	mov.b64 	%rd54, {%r0,%r1};
	mov.b64 	%rd55, {%r2,%r3};
	}
	selp.b64 	%rd56, %rd55, %rd53, %p9;
	selp.s64 	%rd57, -1, 0, %p9;
	sub.s64 	%rd58, %rd57, %rd15;
	cvt.u64.u32 	%rd59, %r17;
	shl.b64 	%rd60, %rd59, 32;
	add.s64 	%rd61, %rd56, 1;
	shr.u64 	%rd62, %rd61, 10;
	add.s64 	%rd63, %rd62, 1;
	shr.u64 	%rd64, %rd63, 1;
	shl.b64 	%rd65, %rd58, 52;
	add.s64 	%rd66, %rd65, %rd64;
	add.s64 	%rd67, %rd66, 4602678819172646912;
	or.b64  	%rd68, %rd67, %rd60;
	mov.b64 	%fd4, %rd68;
$L__BB4_9:
	st.param.f64 	[func_retval0], %fd4;
	st.param.b32 	[func_retval0+8], %r46;
	ret;

}
.func  (.param .b64 func_retval0) __internal_accurate_pow(
	.param .b64 __internal_accurate_pow_param_0
)
{
	.reg .pred 	%p<8>;
	.reg .b32 	%r<49>;
	.reg .b32 	%f<3>;
	.reg .b64 	%fd<109>;

	ld.param.f64 	%fd10, [__internal_accurate_pow_param_0];
	{
	.reg .b32 %temp; 
	mov.b64 	{%temp, %r46}, %fd10;
	}
	{
	.reg .b32 %temp; 
	mov.b64 	{%r45, %temp}, %fd10;
	}
	shr.u32 	%r47, %r46, 20;
	setp.gt.u32 	%p1, %r46, 1048575;
	@%p1 bra 	$L__BB5_2;
	mul.f64 	%fd11, %fd10, 0d4350000000000000;
	{
	.reg .b32 %temp; 
	mov.b64 	{%temp, %r46}, %fd11;
	}
	{
	.reg .b32 %temp; 
	mov.b64 	{%r45, %temp}, %fd11;
	}
	shr.u32 	%r16, %r46, 20;
	add.s32 	%r47, %r16, -54;
$L__BB5_2:
	add.s32 	%r48, %r47, -1023;
	and.b32  	%r17, %r46, -2146435073;
	or.b32  	%r18, %r17, 1072693248;
	mov.b64 	%fd107, {%r45, %r18};
	setp.lt.u32 	%p2, %r18, 1073127583;
	@%p2 bra 	$L__BB5_4;
	{
	.reg .b32 %temp; 
	mov.b64 	{%r19, %temp}, %fd107;
	}
	{
	.reg .b32 %temp; 
	mov.b64 	{%temp, %r20}, %fd107;
	}
	add.s32 	%r21, %r20, -1048576;
	mov.b64 	%fd107, {%r19, %r21};
	add.s32 	%r48, %r47, -1022;
$L__BB5_4:
	add.f64 	%fd12, %fd107, 0dBFF0000000000000;
	add.f64 	%fd13, %fd107, 0d3FF0000000000000;
	rcp.approx.ftz.f64 	%fd14, %fd13;
	neg.f64 	%fd15, %fd13;
	fma.rn.f64 	%fd16, %fd15, %fd14, 0d3FF0000000000000;
	fma.rn.f64 	%fd17, %fd16, %fd16, %fd16;
	fma.rn.f64 	%fd18, %fd17, %fd14, %fd14;
	mul.f64 	%fd19, %fd12, %fd18;
	fma.rn.f64 	%fd20, %fd12, %fd18, %fd19;
	mul.f64 	%fd21, %fd20, %fd20;
	fma.rn.f64 	%fd22, %fd21, 0d3EB0F5FF7D2CAFE2, 0d3ED0F5D241AD3B5A;
	fma.rn.f64 	%fd23, %fd22, %fd21, 0d3EF3B20A75488A3F;
	fma.rn.f64 	%fd24, %fd23, %fd21, 0d3F1745CDE4FAECD5;
	fma.rn.f64 	%fd25, %fd24, %fd21, 0d3F3C71C7258A578B;
	fma.rn.f64 	%fd26, %fd25, %fd21, 0d3F6249249242B910;
	fma.rn.f64 	%fd27, %fd26, %fd21, 0d3F89999999999DFB;
	sub.f64 	%fd28, %fd12, %fd20;
	add.f64 	%fd29, %fd28, %fd28;
	neg.f64 	%fd30, %fd20;
	fma.rn.f64 	%fd31, %fd30, %fd12, %fd29;
	mul.f64 	%fd32, %fd18, %fd31;
	fma.rn.f64 	%fd33, %fd21, %fd27, 0d3FB5555555555555;
	mov.f64 	%fd34, 0d3FB5555555555555;
	sub.f64 	%fd35, %fd34, %fd33;
	fma.rn.f64 	%fd36, %fd21, %fd27, %fd35;
	add.f64 	%fd37, %fd36, 0dBC46A4CB00B9E7B0;
	add.f64 	%fd38, %fd33, %fd37;
	sub.f64 	%fd39, %fd33, %fd38;
	add.f64 	%fd40, %fd37, %fd39;
	mul.rn.f64 	%fd41, %fd20, %fd20;
	neg.f64 	%fd42, %fd41;
	fma.rn.f64 	%fd43, %fd20, %fd20, %fd42;
	{
	.reg .b32 %temp; 
	mov.b64 	{%r22, %temp}, %fd32;
	}
	{
	.reg .b32 %temp; 
	mov.b64 	{%temp, %r23}, %fd32;
	}
	add.s32 	%r24, %r23, 1048576;
	mov.b64 	%fd44, {%r22, %r24};
	fma.rn.f64 	%fd45, %fd20, %fd44, %fd43;
	mul.rn.f64 	%fd46, %fd41, %fd20;
	neg.f64 	%fd47, %fd46;
	fma.rn.f64 	%fd48, %fd41, %fd20, %fd47;
	fma.rn.f64 	%fd49, %fd41, %fd32, %fd48;
	fma.rn.f64 	%fd50, %fd45, %fd20, %fd49;
	mul.rn.f64 	%fd51, %fd38, %fd46;
	neg.f64 	%fd52, %fd51;
	fma.rn.f64 	%fd53, %fd38, %fd46, %fd52;
	fma.rn.f64 	%fd54, %fd38, %fd50, %fd53;
	fma.rn.f64 	%fd55, %fd40, %fd46, %fd54;
	add.f64 	%fd56, %fd51, %fd55;
	sub.f64 	%fd57, %fd51, %fd56;
	add.f64 	%fd58, %fd55, %fd57;
	add.f64 	%fd59, %fd20, %fd56;
	sub.f64 	%fd60, %fd20, %fd59;
	add.f64 	%fd61, %fd56, %fd60;
	add.f64 	%fd62, %fd58, %fd61;
	add.f64 	%fd63, %fd32, %fd62;
	add.f64 	%fd64, %fd59, %fd63;
	sub.f64 	%fd65, %fd59, %fd64;
	add.f64 	%fd66, %fd63, %fd65;
	xor.b32  	%r25, %r48, -2147483648;
	mov.b32 	%r26, 1127219200;
	mov.b64 	%fd67, {%r25, %r26};
	mov.b32 	%r27, -2147483648;
	mov.b64 	%fd68, {%r27, %r26};
	sub.f64 	%fd69, %fd67, %fd68;
	fma.rn.f64 	%fd70, %fd69, 0d3FE62E42FEFA39EF, %fd64;
	fma.rn.f64 	%fd71, %fd69, 0dBFE62E42FEFA39EF, %fd70;
	sub.f64 	%fd72, %fd71, %fd64;
	sub.f64 	%fd73, %fd66, %fd72;
	fma.rn.f64 	%fd74, %fd69, 0d3C7ABC9E3B39803F, %fd73;
	add.f64 	%fd75, %fd70, %fd74;
	sub.f64 	%fd76, %fd70, %fd75;
	add.f64 	%fd77, %fd74, %fd76;
	mov.f64 	%fd78, 0d3FF8000000000000;
	{
	.reg .b32 %temp; 
	mov.b64 	{%temp, %r28}, %fd78;
	}
	{
	.reg .b32 %temp; 
	mov.b64 	{%r29, %temp}, %fd78;
	}
	shl.b32 	%r30, %r28, 1;
	setp.gt.u32 	%p3, %r30, -33554433;
	and.b32  	%r31, %r28, -15728641;
	selp.b32 	%r32, %r31, %r28, %p3;
	mov.b64 	%fd79, {%r29, %r32};
	mul.rn.f64 	%fd80, %fd75, %fd79;
	neg.f64 	%fd81, %fd80;
	fma.rn.f64 	%fd82, %fd75, %fd79, %fd81;
	fma.rn.f64 	%fd83, %fd77, %fd79, %fd82;
	add.f64 	%fd4, %fd80, %fd83;
	sub.f64 	%fd84, %fd80, %fd4;
	add.f64 	%fd5, %fd83, %fd84;
	fma.rn.f64 	%fd85, %fd4, 0d3FF71547652B82FE, 0d4338000000000000;
	{
	.reg .b32 %temp; 
	mov.b64 	{%r13, %temp}, %fd85;
	}
	mov.f64 	%fd86, 0dC338000000000000;
	add.rn.f64 	%fd87, %fd85, %fd86;
	fma.rn.f64 	%fd88, %fd87, 0dBFE62E42FEFA39EF, %fd4;
	fma.rn.f64 	%fd89, %fd87, 0dBC7ABC9E3B39803F, %fd88;
	fma.rn.f64 	%fd90, %fd89, 0d3E5ADE1569CE2BDF, 0d3E928AF3FCA213EA;
	fma.rn.f64 	%fd91, %fd90, %fd89, 0d3EC71DEE62401315;
	fma.rn.f64 	%fd92, %fd91, %fd89, 0d3EFA01997C89EB71;
	fma.rn.f64 	%fd93, %fd92, %fd89, 0d3F2A01A014761F65;
	fma.rn.f64 	%fd94, %fd93, %fd89, 0d3F56C16C1852B7AF;
	fma.rn.f64 	%fd95, %fd94, %fd89, 0d3F81111111122322;
	fma.rn.f64 	%fd96, %fd95, %fd89, 0d3FA55555555502A1;
	fma.rn.f64 	%fd97, %fd96, %fd89, 0d3FC5555555555511;
	fma.rn.f64 	%fd98, %fd97, %fd89, 0d3FE000000000000B;
	fma.rn.f64 	%fd99, %fd98, %fd89, 0d3FF0000000000000;
	fma.rn.f64 	%fd100, %fd99, %fd89, 0d3FF0000000000000;
	{
	.reg .b32 %temp; 
	mov.b64 	{%r14, %temp}, %fd100;
	}
	{
	.reg .b32 %temp; 
	mov.b64 	{%temp, %r15}, %fd100;
	}
	shl.b32 	%r33, %r13, 20;
	add.s32 	%r34, %r33, %r15;
	mov.b64 	%fd108, {%r14, %r34};
	{
	.reg .b32 %temp; 
	mov.b64 	{%temp, %r35}, %fd4;
	}
	mov.b32 	%f2, %r35;
	abs.f32 	%f1, %f2;
	setp.lt.f32 	%p4, %f1, 0f4086232B;
	@%p4 bra 	$L__BB5_7;
	setp.lt.f64 	%p5, %fd4, 0d0000000000000000;
	add.f64 	%fd101, %fd4, 0d7FF0000000000000;
	selp.f64 	%fd108, 0d0000000000000000, %fd101, %p5;
	setp.geu.f32 	%p6, %f1, 0f40874800;
	@%p6 bra 	$L__BB5_7;
	shr.u32 	%r36, %r13, 31;
	add.s32 	%r37, %r13, %r36;
	shr.s32 	%r38, %r37, 1;
	shl.b32 	%r39, %r38, 20;
	add.s32 	%r40, %r15, %r39;
	mov.b64 	%fd102, {%r14, %r40};
	sub.s32 	%r41, %r13, %r38;
	shl.b32 	%r42, %r41, 20;
	add.s32 	%r43, %r42, 1072693248;
	mov.b32 	%r44, 0;
	mov.b64 	%fd103, {%r44, %r43};
	mul.f64 	%fd108, %fd103, %fd102;
$L__BB5_7:
	abs.f64 	%fd104, %fd108;
	setp.eq.f64 	%p7, %fd104, 0d7FF0000000000000;
	fma.rn.f64 	%fd105, %fd108, %fd5, %fd108;
	selp.f64 	%fd106, %fd108, %fd105, %p7;
	st.param.f64 	[func_retval0], %fd106;
	ret;

}


// ===== COMPILED SASS (sm_100) =====

	.target	sm_100

	.elftype	@"ET_EXEC"


//--------------------- .note.nv.tkinfo           --------------------------
	.section	.note.nv.tkinfo,"",@"SHT_NOTE"
	.sectionflags	@"SHF_NOTE_NV_TKINFO"
	.tkinfo
        /*0018*/ 	.word	0x00000002
        /*0030*/ 	.string	""
        /*0030*/ 	.string	"ptxas"
        /*0030*/ 	.string	"Cuda compilation tools, release 13.0, V13.0.88"
        /*0030*/ 	.string	"Build cuda_13.0.r13.0/compiler.36424714_0"
        /*0030*/ 	.string	"-arch sm_100 -m 64 "



//--------------------- .note.nv.cuinfo           --------------------------
	.section	.note.nv.cuinfo,"",@"SHT_NOTE"
	.sectionflags	@"SHF_NOTE_NV_CUINFO"
        /*0018*/ 	.short	0x0002
        /*001a*/ 	.short	0x0064
        /*001c*/ 	.short	0x0082
	.zero		2


//--------------------- .nv.info                  --------------------------
	.section	.nv.info,"",@"SHT_CUDA_INFO"
	.align	4


	//----- nvinfo : EIATTR_REGCOUNT
	.align		4
        /*0000*/ 	.byte	0x04, 0x2f
        /*0002*/ 	.short	(.L_4 - .L_3)
	.align		4
.L_3:
        /*0004*/ 	.word	index@(_Z15kernel_problem1iiP4BodyS0_Ph)
        /*0008*/ 	.word	0x00000036


	//----- nvinfo : EIATTR_FRAME_SIZE
	.align		4
.L_4:
        /*000c*/ 	.byte	0x04, 0x11
        /*000e*/ 	.short	(.L_6 - .L_5)
	.align		4
.L_5:
        /*0010*/ 	.word	index@($_Z15kernel_problem1iiP4BodyS0_Ph$__internal_accurate_pow)
        /*0014*/ 	.word	0x00000000


	//----- nvinfo : EIATTR_FRAME_SIZE
	.align		4
.L_6:
        /*0018*/ 	.byte	0x04, 0x11
        /*001a*/ 	.short	(.L_8 - .L_7)
	.align		4
.L_7:
        /*001c*/ 	.word	index@($__internal_2_$__cuda_sm20_div_rn_f64_full)
        /*0020*/ 	.word	0x00000000


	//----- nvinfo : EIATTR_FRAME_SIZE
	.align		4
.L_8:
        /*0024*/ 	.byte	0x04, 0x11
        /*0026*/ 	.short	(.L_10 - .L_9)
	.align		4
.L_9:
        /*0028*/ 	.word	index@(_Z15kernel_problem1iiP4BodyS0_Ph)
        /*002c*/ 	.word	0x00000000


	//----- nvinfo : EIATTR_REGCOUNT
	.align		4
.L_10:
        /*0030*/ 	.byte	0x04, 0x2f
        /*0032*/ 	.short	(.L_12 - .L_11)
	.align		4
.L_11:
        /*0034*/ 	.word	index@(_Z15kernel_problem2iiP4BodyS0_PhP14DevDistroyCkptiPiS4_)
        /*0038*/ 	.word	0x00000038


	//----- nvinfo : EIATTR_FRAME_SIZE
	.align		4
.L_12:
        /*003c*/ 	.byte	0x04, 0x11
        /*003e*/ 	.short	(.L_14 - .L_13)
	.align		4
.L_13:
        /*0040*/ 	.word	index@($_Z15kernel_problem2iiP4BodyS0_PhP14DevDistroyCkptiPiS4_$__internal_trig_reduction_slowpathd)
        /*0044*/ 	.word	0x00000028


	//----- nvinfo : EIATTR_FRAME_SIZE
	.align		4
.L_14:
        /*0048*/ 	.byte	0x04, 0x11
        /*004a*/ 	.short	(.L_16 - .L_15)
	.align		4
.L_15:
        /*004c*/ 	.word	index@($_Z15kernel_problem2iiP4BodyS0_PhP14DevDistroyCkptiPiS4_$__internal_accurate_pow)
        /*0050*/ 	.word	0x00000028


	//----- nvinfo : EIATTR_FRAME_SIZE
	.align		4
.L_16:
        /*0054*/ 	.byte	0x04, 0x11
        /*0056*/ 	.short	(.L_18 - .L_17)
	.align		4
.L_17:
        /*0058*/ 	.word	index@($__internal_1_$__cuda_sm20_div_rn_f64_full)
        /*005c*/ 	.word	0x00000028


	//----- nvinfo : EIATTR_FRAME_SIZE
	.align		4
.L_18:
        /*0060*/ 	.byte	0x04, 0x11
        /*0062*/ 	.short	(.L_20 - .L_19)
	.align		4
.L_19:
        /*0064*/ 	.word	index@(_Z15kernel_problem2iiP4BodyS0_PhP14DevDistroyCkptiPiS4_)
        /*0068*/ 	.word	0x00000028


	//----- nvinfo : EIATTR_REGCOUNT
	.align		4
.L_20:
        /*006c*/ 	.byte	0x04, 0x2f
        /*006e*/ 	.short	(.L_22 - .L_21)
	.align		4
.L_21:
        /*0070*/ 	.word	index@(_Z15kernel_problem3iiP4BodyS0_Ph)
        /*0074*/ 	.word	0x00000038


	//----- nvinfo : EIATTR_FRAME_SIZE
	.align		4
.L_22:
        /*0078*/ 	.byte	0x04, 0x11
        /*007a*/ 	.short	(.L_24 - .L_23)
	.align		4
.L_23:
        /*007c*/ 	.word	index@($_Z15kernel_problem3iiP4BodyS0_Ph$__internal_trig_reduction_slowpathd)
        /*0080*/ 	.word	0x00000028


	//----- nvinfo : EIATTR_FRAME_SIZE
	.align		4
.L_24:
        /*0084*/ 	.byte	0x04, 0x11
        /*0086*/ 	.short	(.L_26 - .L_25)
	.align		4
.L_25:
        /*0088*/ 	.word	index@($_Z15kernel_problem3iiP4BodyS0_Ph$__internal_accurate_pow)
        /*008c*/ 	.word	0x00000028


	//----- nvinfo : EIATTR_FRAME_SIZE
	.align		4
.L_26:
        /*0090*/ 	.byte	0x04, 0x11
        /*0092*/ 	.short	(.L_28 - .L_27)
	.align		4
.L_27:
        /*0094*/ 	.word	index@($__internal_0_$__cuda_sm20_div_rn_f64_full)
        /*0098*/ 	.word	0x00000028


	//----- nvinfo : EIATTR_FRAME_SIZE
	.align		4
.L_28:
        /*009c*/ 	.byte	0x04, 0x11
        /*009e*/ 	.short	(.L_30 - .L_29)
	.align		4
.L_29:
        /*00a0*/ 	.word	index@(_Z15kernel_problem3iiP4BodyS0_Ph)
        /*00a4*/ 	.word	0x00000028


	//----- nvinfo : EIATTR_REGCOUNT
	.align		4
.L_30:
        /*00a8*/ 	.byte	0x04, 0x2f
        /*00aa*/ 	.short	(.L_32 - .L_31)
	.align		4
.L_31:
        /*00ac*/ 	.word	index@(_Z20kernel_bodyArray_cpyiP4BodyS0_)
        /*00b0*/ 	.word	0x0000001e


	//----- nvinfo : EIATTR_FRAME_SIZE
	.align		4
.L_32:
        /*00b4*/ 	.byte	0x04, 0x11
        /*00b6*/ 	.short	(.L_34 - .L_33)
	.align		4
.L_33:
        /*00b8*/ 	.word	index@(_Z20kernel_bodyArray_cpyiP4BodyS0_)
        /*00bc*/ 	.word	0x00000000


	//----- nvinfo : EIATTR_MIN_STACK_SIZE
	.align		4
.L_34:
        /*00c0*/ 	.byte	0x04, 0x12
        /*00c2*/ 	.short	(.L_36 - .L_35)
	.align		4
.L_35:
        /*00c4*/ 	.word	index@(_Z20kernel_bodyArray_cpyiP4BodyS0_)
        /*00c8*/ 	.word	0x00000000


	//----- nvinfo : EIATTR_MIN_STACK_SIZE
	.align		4
.L_36:
        /*00cc*/ 	.byte	0x04, 0x12
        /*00ce*/ 	.short	(.L_38 - .L_37)
	.align		4
.L_37:
        /*00d0*/ 	.word	index@(_Z15kernel_problem3iiP4BodyS0_Ph)
        /*00d4*/ 	.word	0x00000028


	//----- nvinfo : EIATTR_MIN_STACK_SIZE
	.align		4
.L_38:
        /*00d8*/ 	.byte	0x04, 0x12
        /*00da*/ 	.short	(.L_40 - .L_39)
	.align		4
.L_39:
        /*00dc*/ 	.word	index@(_Z15kernel_problem2iiP4BodyS0_PhP14DevDistroyCkptiPiS4_)
        /*00e0*/ 	.word	0x00000028


	//----- nvinfo : EIATTR_MIN_STACK_SIZE
	.align		4
.L_40:
        /*00e4*/ 	.byte	0x04, 0x12
        /*00e6*/ 	.short	(.L_42 - .L_41)
	.align		4
.L_41:
        /*00e8*/ 	.word	index@(_Z15kernel_problem1iiP4BodyS0_Ph)
        /*00ec*/ 	.word	0x00000000
.L_42:


//--------------------- .nv.compat                --------------------------
	.section	.nv.compat,"",@"SHT_CUDA_COMPAT_INFO"
	.align	4
        /*0000*/ 	.byte	0x02, 0x09, 0x00, 0x00, 0x02, 0x02, 0x01, 0x00, 0x02, 0x05, 0x05, 0x00, 0x03, 0x07, 0x01, 0x01
        /*0010*/ 	.byte	0x02, 0x03, 0x00, 0x00, 0x02, 0x06, 0x01, 0x00, 0x04, 0x0b, 0x08, 0x00, 0x01, 0x00, 0x00, 0x00
        /*0020*/ 	.byte	0x00, 0x00, 0x00, 0x00


//--------------------- .nv.info._Z20kernel_bodyArray_cpyiP4BodyS0_ --------------------------
	.section	.nv.info._Z20kernel_bodyArray_cpyiP4BodyS0_,"",@"SHT_CUDA_INFO"
	.sectionflags	@""
	.align	4


	//----- nvinfo : EIATTR_CUDA_API_VERSION
	.align		4
        /*0000*/ 	.byte	0x04, 0x37
        /*0002*/ 	.short	(.L_44 - .L_43)
.L_43:
        /*0004*/ 	.word	0x00000082


	//----- nvinfo : EIATTR_KPARAM_INFO
	.align		4
.L_44:
        /*0008*/ 	.byte	0x04, 0x17
        /*000a*/ 	.short	(.L_46 - .L_45)
.L_45:
        /*000c*/ 	.word	0x00000000
        /*0010*/ 	.short	0x0002
        /*0012*/ 	.short	0x0010
        /*0014*/ 	.byte	0x00, 0xf5, 0x21, 0x00


	//----- nvinfo : EIATTR_KPARAM_INFO
	.align		4
.L_46:
        /*0018*/ 	.byte	0x04, 0x17
        /*001a*/ 	.short	(.L_48 - .L_47)
.L_47:
        /*001c*/ 	.word	0x00000000
        /*0020*/ 	.short	0x0001
        /*0022*/ 	.short	0x0008
        /*0024*/ 	.byte	0x00, 0xf5, 0x21, 0x00


	//----- nvinfo : EIATTR_KPARAM_INFO
	.align		4
.L_48:
        /*0028*/ 	.byte	0x04, 0x17
        /*002a*/ 	.short	(.L_50 - .L_49)
.L_49:
        /*002c*/ 	.word	0x00000000
        /*0030*/ 	.short	0x0000
        /*0032*/ 	.short	0x0000
        /*0034*/ 	.byte	0x00, 0xf0, 0x11, 0x00


	//----- nvinfo : EIATTR_SPARSE_MMA_MASK
	.align		4
.L_50:
        /*0038*/ 	.byte	0x03, 0x50
        /*003a*/ 	.short	0x0000


	//----- nvinfo : EIATTR_MAXREG_COUNT
	.align		4
        /*003c*/ 	.byte	0x03, 0x1b
        /*003e*/ 	.short	0x00ff


	//----- nvinfo : EIATTR_MERCURY_ISA_VERSION
	.align		4
        /*0040*/ 	.byte	0x03, 0x5f
        /*0042*/ 	.short	0x0101


	//----- nvinfo : EIATTR_VRC_CTA_INIT_COUNT
	.align		4
        /*0044*/ 	.byte	0x02, 0x4a
	.zero		1
	.zero		1


	//----- nvinfo : EIATTR_EXIT_INSTR_OFFSETS
	.align		4
        /*0048*/ 	.byte	0x04, 0x1c
        /*004a*/ 	.short	(.L_52 - .L_51)


	//   ....[0]....
.L_51:
        /*004c*/ 	.word	0x00000220


	//   ....[1]....
        /*0050*/ 	.word	0x00001250


	//   ....[2]....
        /*0054*/ 	.word	0x00001370


	//----- nvinfo : EIATTR_CBANK_PARAM_SIZE
	.align		4
.L_52:
        /*0058*/ 	.byte	0x03, 0x19
        /*005a*/ 	.short	0x0018


	//----- nvinfo : EIATTR_PARAM_CBANK
	.align		4
        /*005c*/ 	.byte	0x04, 0x0a
        /*005e*/ 	.short	(.L_54 - .L_53)
	.align		4
.L_53:
        /*0060*/ 	.word	index@(.nv.constant0._Z20kernel_bodyArray_cpyiP4BodyS0_)
        /*0064*/ 	.short	0x0380
        /*0066*/ 	.short	0x0018


	//----- nvinfo : EIATTR_SW_WAR
	.align		4
.L_54:
        /*0068*/ 	.byte	0x04, 0x36
        /*006a*/ 	.short	(.L_56 - .L_55)
.L_55:
        /*006c*/ 	.word	0x00000008
.L_56:


//--------------------- .nv.info._Z15kernel_problem3iiP4BodyS0_Ph --------------------------
	.section	.nv.info._Z15kernel_problem3iiP4BodyS0_Ph,"",@"SHT_CUDA_INFO"
	.sectionflags	@""
	.align	4


	//----- nvinfo : EIATTR_CUDA_API_VERSION
	.align		4
        /*0000*/ 	.byte	0x04, 0x37
        /*0002*/ 	.short	(.L_58 - .L_57)
.L_57:
        /*0004*/ 	.word	0x00000082


	//----- nvinfo : EIATTR_KPARAM_INFO
	.align		4
.L_58:
        /*0008*/ 	.byte	0x04, 0x17
        /*000a*/ 	.short	(.L_60 - .L_59)
.L_59:
        /*000c*/ 	.word	0x00000000
        /*0010*/ 	.short	0x0004
        /*0012*/ 	.short	0x0018
        /*0014*/ 	.byte	0x00, 0xf5, 0x21, 0x00


	//----- nvinfo : EIATTR_KPARAM_INFO
	.align		4
.L_60:
        /*0018*/ 	.byte	0x04, 0x17
        /*001a*/ 	.short	(.L_62 - .L_61)
.L_61:
        /*001c*/ 	.word	0x00000000
        /*0020*/ 	.short	0x0003
        /*0022*/ 	.short	0x0010
        /*0024*/ 	.byte	0x00, 0xf5, 0x21, 0x00


	//----- nvinfo : EIATTR_KPARAM_INFO
	.align		4
.L_62:
        /*0028*/ 	.byte	0x04, 0x17
        /*002a*/ 	.short	(.L_64 - .L_63)
.L_63:
        /*002c*/ 	.word	0x00000000
        /*0030*/ 	.short	0x0002
        /*0032*/ 	.short	0x0008
        /*0034*/ 	.byte	0x00, 0xf5, 0x21, 0x00


	//----- nvinfo : EIATTR_KPARAM_INFO
	.align		4
.L_64:
        /*0038*/ 	.byte	0x04, 0x17
        /*003a*/ 	.short	(.L_66 - .L_65)
.L_65:
        /*003c*/ 	.word	0x00000000
        /*0040*/ 	.short	0x0001
        /*0042*/ 	.short	0x0004
        /*0044*/ 	.byte	0x00, 0xf0, 0x11, 0x00


	//----- nvinfo : EIATTR_KPARAM_INFO
	.align		4
.L_66:
        /*0048*/ 	.byte	0x04, 0x17
        /*004a*/ 	.short	(.L_68 - .L_67)
.L_67:
        /*004c*/ 	.word	0x00000000
        /*0050*/ 	.short	0x0000
        /*0052*/ 	.short	0x0000
        /*0054*/ 	.byte	0x00, 0xf0, 0x11, 0x00


	//----- nvinfo : EIATTR_SPARSE_MMA_MASK
	.align		4
.L_68:
        /*0058*/ 	.byte	0x03, 0x50
        /*005a*/ 	.short	0x0000


	//----- nvinfo : EIATTR_MAXREG_COUNT
	.align		4
        /*005c*/ 	.byte	0x03, 0x1b
        /*005e*/ 	.short	0x00ff


	//----- nvinfo : EIATTR_NUM_BARRIERS
	.align		4
        /*0060*/ 	.byte	0x02, 0x4c
        /*0062*/ 	.byte	0x01
	.zero		1


	//----- nvinfo : EIATTR_EXTERNS
	.align		4
        /*0064*/ 	.byte	0x04, 0x0f
        /*0066*/ 	.short	(.L_70 - .L_69)


	//   ....[0]....
	.align		4
.L_69:
        /*0068*/ 	.word	index@(vprintf)


	//----- nvinfo : EIATTR_MERCURY_ISA_VERSION
	.align		4
.L_70:
        /*006c*/ 	.byte	0x03, 0x5f
        /*006e*/ 	.short	0x0101


	//----- nvinfo : EIATTR_VRC_CTA_INIT_COUNT
	.align		4
        /*0070*/ 	.byte	0x02, 0x4a
	.zero		1
	.zero		1


	//----- nvinfo : EIATTR_SYSCALL_OFFSETS
	.align		4
        /*0074*/ 	.byte	0x04, 0x46
        /*0076*/ 	.short	(.L_72 - .L_71)


	//   ....[0]....
.L_71:
        /*0078*/ 	.word	0x00000320


	//----- nvinfo : EIATTR_EXIT_INSTR_OFFSETS
	.align		4
.L_72:
        /*007c*/ 	.byte	0x04, 0x1c
        /*007e*/ 	.short	(.L_74 - .L_73)


	//   ....[0]....
.L_73:
        /*0080*/ 	.word	0x00000060


	//   ....[1]....
        /*0084*/ 	.word	0x00001730


	//   ....[2]....
        /*0088*/ 	.word	0x000018c0


	//----- nvinfo : EIATTR_CRS_STACK_SIZE
	.align		4
.L_74:
        /*008c*/ 	.byte	0x04, 0x1e
        /*008e*/ 	.short	(.L_76 - .L_75)
.L_75:
        /*0090*/ 	.word	0x00000000


	//----- nvinfo : EIATTR_CBANK_PARAM_SIZE
	.align		4
.L_76:
        /*0094*/ 	.byte	0x03, 0x19
        /*0096*/ 	.short	0x0020


	//----- nvinfo : EIATTR_PARAM_CBANK
	.align		4
        /*0098*/ 	.byte	0x04, 0x0a
        /*009a*/ 	.short	(.L_78 - .L_77)
	.align		4
.L_77:
        /*009c*/ 	.word	index@(.nv.constant0._Z15kernel_problem3iiP4BodyS0_Ph)
        /*00a0*/ 	.short	0x0380
        /*00a2*/ 	.short	0x0020


	//----- nvinfo : EIATTR_SW_WAR
	.align		4
.L_78:
        /*00a4*/ 	.byte	0x04, 0x36
        /*00a6*/ 	.short	(.L_80 - .L_79)
.L_79:
        /*00a8*/ 	.word	0x00000008
.L_80:


//--------------------- .nv.info._Z15kernel_problem2iiP4BodyS0_PhP14DevDistroyCkptiPiS4_ --------------------------
	.section	.nv.info._Z15kernel_problem2iiP4BodyS0_PhP14DevDistroyCkptiPiS4_,"",@"SHT_CUDA_INFO"
	.sectionflags	@""
	.align	4


	//----- nvinfo : EIATTR_CUDA_API_VERSION
	.align		4
        /*0000*/ 	.byte	0x04, 0x37
        /*0002*/ 	.short	(.L_82 - .L_81)
.L_81:
        /*0004*/ 	.word	0x00000082


	//----- nvinfo : EIATTR_KPARAM_INFO
	.align		4
.L_82:
        /*0008*/ 	.byte	0x04, 0x17
        /*000a*/ 	.short	(.L_84 - .L_83)
.L_83:
        /*000c*/ 	.word	0x00000000
        /*0010*/ 	.short	0x0008
        /*0012*/ 	.short	0x0038
        /*0014*/ 	.byte	0x00, 0xf5, 0x21, 0x00


	//----- nvinfo : EIATTR_KPARAM_INFO
	.align		4
.L_84:
        /*0018*/ 	.byte	0x04, 0x17
        /*001a*/ 	.short	(.L_86 - .L_85)
.L_85:
        /*001c*/ 	.word	0x00000000
        /*0020*/ 	.short	0x0007
        /*0022*/ 	.short	0x0030
        /*0024*/ 	.byte	0x00, 0xf5, 0x21, 0x00


	//----- nvinfo : EIATTR_KPARAM_INFO
	.align		4
.L_86:
        /*0028*/ 	.byte	0x04, 0x17
        /*002a*/ 	.short	(.L_88 - .L_87)
.L_87:
        /*002c*/ 	.word	0x00000000
        /*0030*/ 	.short	0x0006
        /*0032*/ 	.short	0x0028
        /*0034*/ 	.byte	0x00, 0xf0, 0x11, 0x00


	//----- nvinfo : EIATTR_KPARAM_INFO
	.align		4
.L_88:
        /*0038*/ 	.byte	0x04, 0x17
        /*003a*/ 	.short	(.L_90 - .L_89)
.L_89:
        /*003c*/ 	.word	0x00000000
        /*0040*/ 	.short	0x0005
        /*0042*/ 	.short	0x0020
        /*0044*/ 	.byte	0x00, 0xf5, 0x21, 0x00


	//----- nvinfo : EIATTR_KPARAM_INFO
	.align		4
.L_90:
        /*0048*/ 	.byte	0x04, 0x17
        /*004a*/ 	.short	(.L_92 - .L_91)
.L_91:
        /*004c*/ 	.word	0x00000000
        /*0050*/ 	.short	0x0004
        /*0052*/ 	.short	0x0018
        /*0054*/ 	.byte	0x00, 0xf5, 0x21, 0x00


	//----- nvinfo : EIATTR_KPARAM_INFO
	.align		4
.L_92:
        /*0058*/ 	.byte	0x04, 0x17
        /*005a*/ 	.short	(.L_94 - .L_93)
.L_93:
        /*005c*/ 	.word	0x00000000
        /*0060*/ 	.short	0x0003
        /*0062*/ 	.short	0x0010
        /*0064*/ 	.byte	0x00, 0xf5, 0x21, 0x00


	//----- nvinfo : EIATTR_KPARAM_INFO
	.align		4
.L_94:
        /*0068*/ 	.byte	0x04, 0x17
        /*006a*/ 	.short	(.L_96 - .L_95)
.L_95:
        /*006c*/ 	.word	0x00000000
        /*0070*/ 	.short	0x0002
        /*0072*/ 	.short	0x0008
        /*0074*/ 	.byte	0x00, 0xf5, 0x21, 0x00


	//----- nvinfo : EIATTR_KPARAM_INFO
	.align		4
.L_96:
        /*0078*/ 	.byte	0x04, 0x17
        /*007a*/ 	.short	(.L_98 - .L_97)
.L_97:
        /*007c*/ 	.word	0x00000000
        /*0080*/ 	.short	0x0001
        /*0082*/ 	.short	0x0004
        /*0084*/ 	.byte	0x00, 0xf0, 0x11, 0x00


	//----- nvinfo : EIATTR_KPARAM_INFO
	.align		4
.L_98:
        /*0088*/ 	.byte	0x04, 0x17
        /*008a*/ 	.short	(.L_100 - .L_99)
.L_99:
        /*008c*/ 	.word	0x00000000
        /*0090*/ 	.short	0x0000
        /*0092*/ 	.short	0x0000
        /*0094*/ 	.byte	0x00, 0xf0, 0x11, 0x00


	//----- nvinfo : EIATTR_SPARSE_MMA_MASK
	.align		4
.L_100:
        /*0098*/ 	.byte	0x03, 0x50
        /*009a*/ 	.short	0x0000


	//----- nvinfo : EIATTR_MAXREG_COUNT
	.align		4
        /*009c*/ 	.byte	0x03, 0x1b
        /*009e*/ 	.short	0x00ff


	//----- nvinfo : EIATTR_NUM_BARRIERS
	.align		4
        /*00a0*/ 	.byte	0x02, 0x4c
        /*00a2*/ 	.byte	0x01
	.zero		1


	//----- nvinfo : EIATTR_MERCURY_ISA_VERSION
	.align		4
        /*00a4*/ 	.byte	0x03, 0x5f
        /*00a6*/ 	.short	0x0101


	//----- nvinfo : EIATTR_VRC_CTA_INIT_COUNT
	.align		4
        /*00a8*/ 	.byte	0x02, 0x4a
	.zero		1
	.zero		1


	//----- nvinfo : EIATTR_EXIT_INSTR_OFFSETS
	.align		4
        /*00ac*/ 	.byte	0x04, 0x1c
        /*00ae*/ 	.short	(.L_102 - .L_101)


	//   ....[0]....
.L_101:
        /*00b0*/ 	.word	0x00000060


	//   ....[1]....
        /*00b4*/ 	.word	0x00002660


	//   ....[2]....
        /*00b8*/ 	.word	0x00002760


	//   ....[3]....
        /*00bc*/ 	.word	0x000027a0


	//----- nvinfo : EIATTR_CRS_STACK_SIZE
	.align		4
.L_102:
        /*00c0*/ 	.byte	0x04, 0x1e
        /*00c2*/ 	.short	(.L_104 - .L_103)
.L_103:
        /*00c4*/ 	.word	0x00000000


	//----- nvinfo : EIATTR_CBANK_PARAM_SIZE
	.align		4
.L_104:
        /*00c8*/ 	.byte	0x03, 0x19
        /*00ca*/ 	.short	0x0040


	//----- nvinfo : EIATTR_PARAM_CBANK
	.align		4
        /*00cc*/ 	.byte	0x04, 0x0a
        /*00ce*/ 	.short	(.L_106 - .L_105)
	.align		4
.L_105:
        /*00d0*/ 	.word	index@(.nv.constant0._Z15kernel_problem2iiP4BodyS0_PhP14DevDistroyCkptiPiS4_)
        /*00d4*/ 	.short	0x0380
        /*00d6*/ 	.short	0x0040


	//----- nvinfo : EIATTR_SW_WAR
	.align		4
.L_106:
        /*00d8*/ 	.byte	0x04, 0x36
        /*00da*/ 	.short	(.L_108 - .L_107)
.L_107:
        /*00dc*/ 	.word	0x00000008
.L_108:


//--------------------- .nv.info._Z15kernel_problem1iiP4BodyS0_Ph --------------------------
	.section	.nv.info._Z15kernel_problem1iiP4BodyS0_Ph,"",@"SHT_CUDA_INFO"
	.sectionflags	@""
	.align	4


	//----- nvinfo : EIATTR_CUDA_API_VERSION
	.align		4
        /*0000*/ 	.byte	0x04, 0x37
        /*0002*/ 	.short	(.L_110 - .L_109)
.L_109:
        /*0004*/ 	.word	0x00000082


	//----- nvinfo : EIATTR_KPARAM_INFO
	.align		4
.L_110:
        /*0008*/ 	.byte	0x04, 0x17
        /*000a*/ 	.short	(.L_112 - .L_111)
.L_111:
        /*000c*/ 	.word	0x00000000
        /*0010*/ 	.short	0x0004
        /*0012*/ 	.short	0x0018
        /*0014*/ 	.byte	0x00, 0xf5, 0x21, 0x00


	//----- nvinfo : EIATTR_KPARAM_INFO
	.align		4
.L_112:
        /*0018*/ 	.byte	0x04, 0x17
        /*001a*/ 	.short	(.L_114 - .L_113)
.L_113:
        /*001c*/ 	.word	0x00000000
        /*0020*/ 	.short	0x0003
        /*0022*/ 	.short	0x0010
        /*0024*/ 	.byte	0x00, 0xf5, 0x21, 0x00


	//----- nvinfo : EIATTR_KPARAM_INFO
	.align		4
.L_114:
        /*0028*/ 	.byte	0x04, 0x17
        /*002a*/ 	.short	(.L_116 - .L_115)
.L_115:
        /*002c*/ 	.word	0x00000000
        /*0030*/ 	.short	0x0002
        /*0032*/ 	.short	0x0008
        /*0034*/ 	.byte	0x00, 0xf5, 0x21, 0x00


	//----- nvinfo : EIATTR_KPARAM_INFO
	.align		4
.L_116:
        /*0038*/ 	.byte	0x04, 0x17
        /*003a*/ 	.short	(.L_118 - .L_117)
.L_117:
        /*003c*/ 	.word	0x00000000
        /*0040*/ 	.short	0x0001
        /*0042*/ 	.short	0x0004
        /*0044*/ 	.byte	0x00, 0xf0, 0x11, 0x00


	//----- nvinfo : EIATTR_KPARAM_INFO
	.align		4
.L_118:
        /*0048*/ 	.byte	0x04, 0x17
        /*004a*/ 	.short	(.L_120 - .L_119)
.L_119:
        /*004c*/ 	.word	0x00000000
        /*0050*/ 	.short	0x0000
        /*0052*/ 	.short	0x0000
        /*0054*/ 	.byte	0x00, 0xf0, 0x11, 0x00


	//----- nvinfo : EIATTR_SPARSE_MMA_MASK
	.align		4
.L_120:
        /*0058*/ 	.byte	0x03, 0x50
        /*005a*/ 	.short	0x0000


	//----- nvinfo : EIATTR_MAXREG_COUNT
	.align		4
        /*005c*/ 	.byte	0x03, 0x1b
        /*005e*/ 	.short	0x00ff


	//----- nvinfo : EIATTR_NUM_BARRIERS
	.align		4
        /*0060*/ 	.byte	0x02, 0x4c
        /*0062*/ 	.byte	0x01
	.zero		1


	//----- nvinfo : EIATTR_MERCURY_ISA_VERSION
	.align		4
        /*0064*/ 	.byte	0x03, 0x5f
        /*0066*/ 	.short	0x0101


	//----- nvinfo : EIATTR_VRC_CTA_INIT_COUNT
	.align		4
        /*0068*/ 	.byte	0x02, 0x4a
	.zero		1
	.zero		1


	//----- nvinfo : EIATTR_EXIT_INSTR_OFFSETS
	.align		4
        /*006c*/ 	.byte	0x04, 0x1c
        /*006e*/ 	.short	(.L_122 - .L_121)


	//   ....[0]....
.L_121:
        /*0070*/ 	.word	0x00001050


	//   ....[1]....
        /*0074*/ 	.word	0x00001150


	//   ....[2]....
        /*0078*/ 	.word	0x00001170


	//----- nvinfo : EIATTR_CRS_STACK_SIZE
	.align		4
.L_122:
        /*007c*/ 	.byte	0x04, 0x1e
        /*007e*/ 	.short	(.L_124 - .L_123)
.L_123:
        /*0080*/ 	.word	0x00000000


	//----- nvinfo : EIATTR_CBANK_PARAM_SIZE
	.align		4
.L_124:
        /*0084*/ 	.byte	0x03, 0x19
        /*0086*/ 	.short	0x0020


	//----- nvinfo : EIATTR_PARAM_CBANK
	.align		4
        /*0088*/ 	.byte	0x04, 0x0a
        /*008a*/ 	.short	(.L_126 - .L_125)
	.align		4
.L_125:
        /*008c*/ 	.word	index@(.nv.constant0._Z15kernel_problem1iiP4BodyS0_Ph)
        /*0090*/ 	.short	0x0380
        /*0092*/ 	.short	0x0020


	//----- nvinfo : EIATTR_SW_WAR
	.align		4
.L_126:
        /*0094*/ 	.byte	0x04, 0x36
        /*0096*/ 	.short	(.L_128 - .L_127)
.L_127:
        /*0098*/ 	.word	0x00000008
.L_128:


//--------------------- .nv.callgraph             --------------------------
	.section	.nv.callgraph,"",@"SHT_CUDA_CALLGRAPH"
	.align	4
	.sectionentsize	8
	.align		4
        /*0000*/ 	.word	0x00000000
	.align		4
        /*0004*/ 	.word	0xffffffff
	.align		4
        /*0008*/ 	.word	index@(_Z15kernel_problem3iiP4BodyS0_Ph)
	.align		4
        /*000c*/ 	.word	index@(vprintf)
	.align		4
        /*0010*/ 	.word	0x00000000
	.align		4
        /*0014*/ 	.word	0xfffffffe
	.align		4
        /*0018*/ 	.word	0x00000000
	.align		4
        /*001c*/ 	.word	0xfffffffd
	.align		4
        /*0020*/ 	.word	0x00000000
	.align		4
        /*0024*/ 	.word	0xfffffffc


//--------------------- .nv.constant4             --------------------------
	.section	.nv.constant4,"a",@progbits
	.align	8
	.align		8
.nv.constant4:
        /*0000*/ 	.dword	$str
	.align		8
        /*0008*/ 	.dword	__cudart_i2opi_d
	.align		8
        /*0010*/ 	.dword	__cudart_sin_cos_coeffs
	.align		8
        /*0018*/ 	.dword	vprintf


//--------------------- .text._Z20kernel_bodyArray_cpyiP4BodyS0_ --------------------------
	.section	.text._Z20kernel_bodyArray_cpyiP4BodyS0_,"ax",@progbits
	.align	128
        .global         _Z20kernel_bodyArray_cpyiP4BodyS0_
        .type           _Z20kernel_bodyArray_cpyiP4BodyS0_,@function
        .size           _Z20kernel_bodyArray_cpyiP4BodyS0_,(.L_x_132 - _Z20kernel_bodyArray_cpyiP4BodyS0_)
        .other          _Z20kernel_bodyArray_cpyiP4BodyS0_,@"STO_CUDA_ENTRY STV_DEFAULT"
_Z20kernel_bodyArray_cpyiP4BodyS0_:
.text._Z20kernel_bodyArray_cpyiP4BodyS0_:
[----:B------:R-:W-:Y:S08]  /*0000*/  LDC R1, c[0x0][0x37c] ;  /* 0x0000df00ff017b82 */ /* 0x000ff00000000800 */
[----:B------:R-:W0:Y:S08]  /*0010*/  LDC R0, c[0x0][0x360] ;  /* 0x0000d800ff007b82 */ /* 0x000e300000000800 */
[----:B------:R-:W1:Y:S01]  /*0020*/  LDC R3, c[0x0][0x380] ;  /* 0x0000e000ff037b82 */ /* 0x000e620000000800 */
[----:B0-----:R-:W-:-:S02]  /*0030*/  IABS R7, R0 ;  /* 0x0000000000077213 */ /* 0x001fc40000000000 */
[----:B------:R-:W-:Y:S02]  /*0040*/  IABS R8, R0 ;  /* 0x0000000000087213 */ /* 0x000fe40000000000 */
[----:B------:R-:W0:Y:S03]  /*0050*/  I2F.RP R2, R7 ;  /* 0x0000000700027306 */ /* 0x000e260000209400 */
[----:B------:R-:W-:Y:S01]  /*0060*/  IMAD.MOV R8, RZ, RZ, -R8 ;  /* 0x000000ffff087224 */ /* 0x000fe200078e0a08 */
[----:B-1----:R-:W-:-:S04]  /*0070*/  SHF.L.U32 R3, R3, 0x4, RZ ;  /* 0x0000000403037819 */ /* 0x002fc800000006ff */
[----:B0-----:R-:W0:Y:S02]  /*0080*/  MUFU.RCP R2, R2 ;  /* 0x0000000200027308 */ /* 0x001e240000001000 */
[----:B0-----:R-:W-:Y:S02]  /*0090*/  IADD3 R4, PT, PT, R2, 0xffffffe, RZ ;  /* 0x0ffffffe02047810 */ /* 0x001fe40007ffe0ff */
[----:B------:R-:W-:-:S04]  /*00a0*/  IABS R2, R3 ;  /* 0x0000000300027213 */ /* 0x000fc80000000000 */
[----:B------:R0:W1:Y:S02]  /*00b0*/  F2I.FTZ.U32.TRUNC.NTZ R5, R4 ;  /* 0x0000000400057305 */ /* 0x000064000021f000 */
[----:B0-----:R-:W-:Y:S02]  /*00c0*/  HFMA2 R4, -RZ, RZ, 0, 0 ;  /* 0x00000000ff047431 */ /* 0x001fe400000001ff */
[----:B-1----:R-:W-:-:S04]  /*00d0*/  IMAD.MOV R6, RZ, RZ, -R5 ;  /* 0x000000ffff067224 */ /* 0x002fc800078e0a05 */
[----:B------:R-:W-:-:S04]  /*00e0*/  IMAD R9, R6, R7, RZ ;  /* 0x0000000706097224 */ /* 0x000fc800078e02ff */
[----:B------:R-:W-:-:S04]  /*00f0*/  IMAD.HI.U32 R5, R5, R9, R4 ;  /* 0x0000000905057227 */ /* 0x000fc800078e0004 */
[----:B------:R-:W-:Y:S02]  /*0100*/  IMAD.MOV.U32 R4, RZ, RZ, R8 ;  /* 0x000000ffff047224 */ /* 0x000fe400078e0008 */
[----:B------:R-:W-:-:S04]  /*0110*/  IMAD.HI.U32 R5, R5, R2, RZ ;  /* 0x0000000205057227 */ /* 0x000fc800078e00ff */
[----:B------:R-:W-:-:S05]  /*0120*/  IMAD R2, R5, R4, R2 ;  /* 0x0000000405027224 */ /* 0x000fca00078e0202 */
[----:B------:R-:W-:-:S13]  /*0130*/  ISETP.GT.U32.AND P2, PT, R7, R2, PT ;  /* 0x000000020700720c */ /* 0x000fda0003f44070 */
[-C--:B------:R-:W-:Y:S01]  /*0140*/  @!P2 IADD3 R2, PT, PT, R2, -R7.reuse, RZ ;  /* 0x800000070202a210 */ /* 0x080fe20007ffe0ff */
[----:B------:R-:W-:Y:S01]  /*0150*/  @!P2 VIADD R5, R5, 0x1 ;  /* 0x000000010505a836 */ /* 0x000fe20000000000 */
[----:B------:R-:W-:Y:S02]  /*0160*/  ISETP.NE.AND P2, PT, R0, RZ, PT ;  /* 0x000000ff0000720c */ /* 0x000fe40003f45270 */
[----:B------:R-:W-:Y:S02]  /*0170*/  ISETP.GE.U32.AND P0, PT, R2, R7, PT ;  /* 0x000000070200720c */ /* 0x000fe40003f06070 */
[----:B------:R-:W-:-:S04]  /*0180*/  LOP3.LUT R2, R3, R0, RZ, 0x3c, !PT ;  /* 0x0000000003027212 */ /* 0x000fc800078e3cff */
[----:B------:R-:W-:-:S07]  /*0190*/  ISETP.GE.AND P1, PT, R2, RZ, PT ;  /* 0x000000ff0200720c */ /* 0x000fce0003f26270 */
[----:B------:R-:W-:-:S06]  /*01a0*/  @P0 IADD3 R5, PT, PT, R5, 0x1, RZ ;  /* 0x0000000105050810 */ /* 0x000fcc0007ffe0ff */
[----:B------:R-:W-:Y:S01]  /*01b0*/  @!P1 IMAD.MOV R5, RZ, RZ, -R5 ;  /* 0x000000ffff059224 */ /* 0x000fe200078e0a05 */
[----:B------:R-:W-:-:S04]  /*01c0*/  @!P2 LOP3.LUT R5, RZ, R0, RZ, 0x33, !PT ;  /* 0x00000000ff05a212 */ /* 0x000fc800078e33ff */
[C---:B------:R-:W-:Y:S01]  /*01d0*/  IADD3 R6, PT, PT, R5.reuse, 0x1, RZ ;  /* 0x0000000105067810 */ /* 0x040fe20007ffe0ff */
[----:B------:R-:W-:-:S05]  /*01e0*/  IMAD R2, R5, R0, RZ ;  /* 0x0000000005027224 */ /* 0x000fca00078e02ff */
[----:B------:R-:W-:-:S13]  /*01f0*/  ISETP.GE.AND P0, PT, R2, R3, PT ;  /* 0x000000030200720c */ /* 0x000fda0003f06270 */
[----:B------:R-:W-:-:S05]  /*0200*/  @P0 IMAD.MOV R6, RZ, RZ, R5 ;  /* 0x000000ffff060224 */ /* 0x000fca00078e0205 */
[----:B------:R-:W-:-:S13]  /*0210*/  ISETP.GE.AND P0, PT, R6, 0x1, PT ;  /* 0x000000010600780c */ /* 0x000fda0003f06270 */
[----:B------:R-:W-:Y:S05]  /*0220*/  @!P0 EXIT ;  /* 0x000000000000894d */ /* 0x000fea0003800000 */
[----:B------:R-:W0:Y:S01]  /*0230*/  S2R R5, SR_TID.X ;  /* 0x0000000000057919 */ /* 0x000e220000002100 */
[C---:B------:R-:W-:Y:S01]  /*0240*/  ISETP.GE.U32.AND P0, PT, R6.reuse, 0x4, PT ;  /* 0x000000040600780c */ /* 0x040fe20003f06070 */
[----:B------:R-:W1:Y:S01]  /*0250*/  LDCU.64 UR4, c[0x0][0x358] ;  /* 0x00006b00ff0477ac */ /* 0x000e620008000a00 */
[----:B------:R-:W-:Y:S02]  /*0260*/  LOP3.LUT R2, R6, 0x3, RZ, 0xc0, !PT ;  /* 0x0000000306027812 */ /* 0x000fe400078ec0ff */
[----:B------:R-:W-:-:S09]  /*0270*/  MOV R4, RZ ;  /* 0x000000ff00047202 */ /* 0x000fd20000000f00 */
[----:B------:R-:W-:Y:S05]  /*0280*/  @!P0 BRA `(.L_x_0) ;  /* 0x0000000c00ec8947 */ /* 0x000fea0003800000 */
[----:B------:R-:W-:Y:S01]  /*0290*/  LOP3.LUT R4, R6, 0x7ffffffc, RZ, 0xc0, !PT ;  /* 0x7ffffffc06047812 */ /* 0x000fe200078ec0ff */
[C-C-:B0-----:R-:W-:Y:S01]  /*02a0*/  IMAD R9, R0.reuse, 0x2, R5.reuse ;  /* 0x0000000200097824 */ /* 0x141fe200078e0205 */
[CC--:B------:R-:W-:Y:S01]  /*02b0*/  IADD3 R10, PT, PT, R0.reuse, R5.reuse, RZ ;  /* 0x00000005000a7210 */ /* 0x0c0fe20007ffe0ff */
[----:B------:R-:W-:Y:S01]  /*02c0*/  IMAD R7, R0, 0x3, R5 ;  /* 0x0000000300077824 */ /* 0x000fe200078e0205 */
[----:B------:R-:W-:Y:S01]  /*02d0*/  MOV R8, R5 ;  /* 0x0000000500087202 */ /* 0x000fe20000000f00 */
[----:B------:R-:W-:-:S05]  /*02e0*/  IMAD.MOV R6, RZ, RZ, -R4 ;  /* 0x000000ffff067224 */ /* 0x000fca00078e0a04 */
[----:B------:R-:W-:-:S13]  /*02f0*/  ISETP.GE.AND P0, PT, R6, RZ, PT ;  /* 0x000000ff0600720c */ /* 0x000fda0003f06270 */
[----:B------:R-:W-:Y:S05]  /*0300*/  @P0 BRA `(.L_x_1) ;  /* 0x0000000c00400947 */ /* 0x000fea0003800000 */
[----:B------:R-:W-:Y:S01]  /*0310*/  IMAD.MOV R11, RZ, RZ, -R6 ;  /* 0x000000ffff0b7224 */ /* 0x000fe200078e0a06 */
[----:B------:R-:W-:-:S04]  /*0320*/  PLOP3.LUT P0, PT, PT, PT, PT, 0x80, 0x8 ;  /* 0x000000000008781c */ /* 0x000fc80003f0f070 */
[----:B------:R-:W-:-:S13]  /*0330*/  ISETP.GT.AND P1, PT, R11, 0xc, PT ;  /* 0x0000000c0b00780c */ /* 0x000fda0003f24270 */
[----:B------:R-:W-:Y:S05]  /*0340*/  @!P1 BRA `(.L_x_2) ;  /* 0x0000000800109947 */ /* 0x000fea0003800000 */
[----:B------:R-:W-:-:S13]  /*0350*/  PLOP3.LUT P0, PT, PT, PT, PT, 0x8, 0x80 ;  /* 0x000000000080781c */ /* 0x000fda0003f0e170 */
.L_x_3:
[----:B------:R-:W-:-:S13]  /*0360*/  ISETP.GE.AND P2, PT, R8, R3, PT ;  /* 0x000000030800720c */ /* 0x000fda0003f46270 */
[----:B------:R-:W0:Y:S01]  /*0370*/  @!P2 LDC.64 R12, c[0x0][0x388] ;  /* 0x0000e200ff0cab82 */ /* 0x000e220000000a00 */
[----:B------:R-:W-:-:S07]  /*0380*/  ISETP.GE.AND P1, PT, R10, R3, PT ;  /* 0x000000030a00720c */ /* 0x000fce0003f26270 */
[----:B------:R-:W2:Y:S08]  /*0390*/  @!P2 LDC.64 R14, c[0x0][0x390] ;  /* 0x0000e400ff0eab82 */ /* 0x000eb00000000a00 */
[----:B------:R-:W3:Y:S01]  /*03a0*/  @!P1 LDC.64 R16, c[0x0][0x388] ;  /* 0x0000e200ff109b82 */ /* 0x000ee20000000a00 */
[----:B0-----:R-:W-:-:S07]  /*03b0*/  @!P2 IMAD.WIDE.U32 R12, R8, 0x4, R12 ;  /* 0x00000004080ca825 */ /* 0x001fce00078e000c */
[----:B------:R-:W0:Y:S01]  /*03c0*/  @!P1 LDC.64 R18, c[0x0][0x390] ;  /* 0x0000e400ff129b82 */ /* 0x000e220000000a00 */
[----:B-1----:R-:W4:Y:S01]  /*03d0*/  @!P2 LDG.E R11, desc[UR4][R12.64] ;  /* 0x000000040c0ba981 */ /* 0x002f22000c1e1900 */
[----:B--2---:R-:W-:-:S04]  /*03e0*/  @!P2 IMAD.WIDE.U32 R14, R8, 0x4, R14 ;  /* 0x00000004080ea825 */ /* 0x004fc800078e000e */
[C---:B---3--:R-:W-:Y:S01]  /*03f0*/  @!P1 IMAD.WIDE.U32 R16, R10.reuse, 0x4, R16 ;  /* 0x000000040a109825 */ /* 0x048fe200078e0010 */
[----:B----4-:R1:W-:Y:S04]  /*0400*/  @!P2 STG.E desc[UR4][R14.64], R11 ;  /* 0x0000000b0e00a986 */ /* 0x0103e8000c101904 */
[----:B------:R-:W2:Y:S01]  /*0410*/  @!P1 LDG.E R25, desc[UR4][R16.64] ;  /* 0x0000000410199981 */ /* 0x000ea2000c1e1900 */
[----:B------:R-:W-:Y:S01]  /*0420*/  ISETP.GE.AND P2, PT, R9, R3, PT ;  /* 0x000000030900720c */ /* 0x000fe20003f46270 */
[----:B0-----:R-:W-:-:S12]  /*0430*/  @!P1 IMAD.WIDE.U32 R12, R10, 0x4, R18 ;  /* 0x000000040a0c9825 */ /* 0x001fd800078e0012 */
[----:B------:R-:W0:Y:S02]  /*0440*/  @!P2 LDC.64 R20, c[0x0][0x388] ;  /* 0x0000e200ff14ab82 */ /* 0x000e240000000a00 */
[----:B0-----:R-:W-:-:S06]  /*0450*/  @!P2 IMAD.WIDE.U32 R18, R9, 0x4, R20 ;  /* 0x000000040912a825 */ /* 0x001fcc00078e0014 */
[----:B------:R-:W1:Y:S01]  /*0460*/  @!P2 LDC.64 R20, c[0x0][0x390] ;  /* 0x0000e400ff14ab82 */ /* 0x000e620000000a00 */
[----:B--2---:R0:W-:Y:S04]  /*0470*/  @!P1 STG.E desc[UR4][R12.64], R25 ;  /* 0x000000190c009986 */ /* 0x0041e8000c101904 */
[----:B------:R-:W2:Y:S01]  /*0480*/  @!P2 LDG.E R27, desc[UR4][R18.64] ;  /* 0x00000004121ba981 */ /* 0x000ea2000c1e1900 */
[----:B------:R-:W-:Y:S01]  /*0490*/  ISETP.GE.AND P1, PT, R7, R3, PT ;  /* 0x000000030700720c */ /* 0x000fe20003f26270 */
[----:B-1----:R-:W-:-:S12]  /*04a0*/  @!P2 IMAD.WIDE.U32 R14, R9, 0x4, R20 ;  /* 0x00000004090ea825 */ /* 0x002fd800078e0014 */
[----:B------:R-:W1:Y:S01]  /*04b0*/  @!P1 LDC.64 R22, c[0x0][0x388] ;  /* 0x0000e200ff169b82 */ /* 0x000e620000000a00 */
[----:B------:R-:W-:-:S07]  /*04c0*/  LEA R8, R0, R8, 0x2 ;  /* 0x0000000800087211 */ /* 0x000fce00078e10ff */
[----:B0-----:R-:W0:Y:S01]  /*04d0*/  @!P1 LDC.64 R12, c[0x0][0x390] ;  /* 0x0000e400ff0c9b82 */ /* 0x001e220000000a00 */
[C---:B-1----:R-:W-:Y:S01]  /*04e0*/  @!P1 IMAD.WIDE.U32 R16, R7.reuse, 0x4, R22 ;  /* 0x0000000407109825 */ /* 0x042fe200078e0016 */
[----:B--2---:R1:W-:Y:S04]  /*04f0*/  @!P2 STG.E desc[UR4][R14.64], R27 ;  /* 0x0000001b0e00a986 */ /* 0x0043e8000c101904 */
[----:B------:R-:W2:Y:S01]  /*0500*/  @!P1 LDG.E R11, desc[UR4][R16.64] ;  /* 0x00000004100b9981 */ /* 0x000ea2000c1e1900 */
[----:B------:R-:W-:Y:S01]  /*0510*/  ISETP.GE.AND P2, PT, R8, R3, PT ;  /* 0x000000030800720c */ /* 0x000fe20003f46270 */
[----:B0-----:R-:W-:-:S12]  /*0520*/  @!P1 IMAD.WIDE.U32 R12, R7, 0x4, R12 ;  /* 0x00000004070c9825 */ /* 0x001fd800078e000c */
[----:B------:R-:W0:Y:S01]  /*0530*/  @!P2 LDC.64 R18, c[0x0][0x388] ;  /* 0x0000e200ff12ab82 */ /* 0x000e220000000a00 */
[----:B------:R-:W-:-:S07]  /*0540*/  IMAD R10, R0, 0x4, R10 ;  /* 0x00000004000a7824 */ /* 0x000fce00078e020a */
[----:B-1----:R-:W1:Y:S01]  /*0550*/  @!P2 LDC.64 R14, c[0x0][0x390] ;  /* 0x0000e400ff0eab82 */ /* 0x002e620000000a00 */
[----:B0-----:R-:W-:Y:S01]  /*0560*/  @!P2 IMAD.WIDE.U32 R18, R8, 0x4, R18 ;  /* 0x000000040812a825 */ /* 0x001fe200078e0012 */
        /* <DEDUP_REMOVED lines=80> */
[----:B--2---:R0:W-:Y:S05]  /*0a70*/  @!P1 STG.E desc[UR4][R12.64], R25 ;  /* 0x000000190c009986 */ /* 0x0041ea000c101904 */
[----:B------:R-:W2:Y:S01]  /*0a80*/  @!P2 LDG.E R19, desc[UR4][R18.64] ;  /* 0x000000041213a981 */ /* 0x000ea2000c1e1900 */
[----:B------:R-:W-:Y:S01]  /*0a90*/  ISETP.GE.AND P1, PT, R7, R3, PT ;  /* 0x000000030700720c */ /* 0x000fe20003f26270 */
[----:B-1----:R-:W-:-:S12]  /*0aa0*/  @!P2 IMAD.WIDE.U32 R14, R9, 0x4, R14 ;  /* 0x00000004090ea825 */ /* 0x002fd800078e000e */
[----:B------:R-:W1:Y:S08]  /*0ab0*/  @!P1 LDC.64 R16, c[0x0][0x388] ;  /* 0x0000e200ff109b82 */ /* 0x000e700000000a00 */
[----:B------:R-:W0:Y:S01]  /*0ac0*/  @!P1 LDC.64 R20, c[0x0][0x390] ;  /* 0x0000e400ff149b82 */ /* 0x000e220000000a00 */
[C---:B-1----:R-:W-:Y:S01]  /*0ad0*/  @!P1 IMAD.WIDE.U32 R16, R7.reuse, 0x4, R16 ;  /* 0x0000000407109825 */ /* 0x042fe200078e0010 */
[----:B--2---:R2:W-:Y:S05]  /*0ae0*/  @!P2 STG.E desc[UR4][R14.64], R19 ;  /* 0x000000130e00a986 */ /* 0x0045ea000c101904 */
[----:B------:R-:W3:Y:S01]  /*0af0*/  @!P1 LDG.E R17, desc[UR4][R16.64] ;  /* 0x0000000410119981 */ /* 0x000ee2000c1e1900 */
[----:B0-----:R-:W-:Y:S01]  /*0b00*/  @!P1 IMAD.WIDE.U32 R12, R7, 0x4, R20 ;  /* 0x00000004070c9825 */ /* 0x001fe200078e0014 */
[----:B------:R-:W-:-:S02]  /*0b10*/  IADD3 R6, PT, PT, R6, 0x10, RZ ;  /* 0x0000001006067810 */ /* 0x000fc40007ffe0ff */
[C---:B------:R-:W-:Y:S01]  /*0b20*/  LEA R8, R0.reuse, R8, 0x2 ;  /* 0x0000000800087211 */ /* 0x040fe200078e10ff */
[C---:B------:R-:W-:Y:S01]  /*0b30*/  IMAD R10, R0.reuse, 0x4, R10 ;  /* 0x00000004000a7824 */ /* 0x040fe200078e020a */
[C---:B------:R-:W-:Y:S02]  /*0b40*/  LEA R9, R0.reuse, R9, 0x2 ;  /* 0x0000000900097211 */ /* 0x040fe400078e10ff */
[----:B------:R-:W-:Y:S01]  /*0b50*/  LEA R7, R0, R7, 0x2 ;  /* 0x0000000700077211 */ /* 0x000fe200078e10ff */
[----:B---3--:R2:W-:Y:S01]  /*0b60*/  @!P1 STG.E desc[UR4][R12.64], R17 ;  /* 0x000000110c009986 */ /* 0x0085e2000c101904 */
[----:B------:R-:W-:-:S13]  /*0b70*/  ISETP.GE.AND P1, PT, R6, -0xc, PT ;  /* 0xfffffff40600780c */ /* 0x000fda0003f26270 */
[----:B--2---:R-:W-:Y:S05]  /*0b80*/  @!P1 BRA `(.L_x_3) ;  /* 0xfffffff400f49947 */ /* 0x004fea000383ffff */
.L_x_2:
[----:B------:R-:W-:-:S05]  /*0b90*/  IMAD.MOV R11, RZ, RZ, -R6 ;  /* 0x000000ffff0b7224 */ /* 0x000fca00078e0a06 */
[----:B------:R-:W-:-:S13]  /*0ba0*/  ISETP.GT.AND P1, PT, R11, 0x4, PT ;  /* 0x000000040b00780c */ /* 0x000fda0003f24270 */
[----:B------:R-:W-:Y:S05]  /*0bb0*/  @!P1 BRA `(.L_x_4) ;  /* 0x00000004000c9947 */ /* 0x000fea0003800000 */
        /* <DEDUP_REMOVED lines=30> */
[----:B------:R-:W-:-:S07]  /*0da0*/  LEA R10, R0, R10, 0x2 ;  /* 0x0000000a000a7211 */ /* 0x000fce00078e10ff */
[----:B-1----:R-:W1:Y:S01]  /*0db0*/  @!P0 LDC.64 R14, c[0x0][0x390] ;  /* 0x0000e400ff0e8b82 */ /* 0x002e620000000a00 */
[----:B0-----:R-:W-:Y:S01]  /*0dc0*/  @!P0 IMAD.WIDE.U32 R18, R8, 0x4, R18 ;  /* 0x0000000408128825 */ /* 0x001fe200078e0012 */
[----:B--2---:R0:W-:Y:S04]  /*0dd0*/  @!P1 STG.E desc[UR4][R12.64], R11 ;  /* 0x0000000b0c009986 */ /* 0x0041e8000c101904 */
[----:B------:R-:W2:Y:S01]  /*0de0*/  @!P0 LDG.E R21, desc[UR4][R18.64] ;  /* 0x0000000412158981 */ /* 0x000ea2000c1e1900 */
[----:B------:R-:W-:Y:S01]  /*0df0*/  ISETP.GE.AND P1, PT, R10, R3, PT ;  /* 0x000000030a00720c */ /* 0x000fe20003f26270 */
[----:B-1----:R-:W-:-:S12]  /*0e00*/  @!P0 IMAD.WIDE.U32 R14, R8, 0x4, R14 ;  /* 0x00000004080e8825 */ /* 0x002fd800078e000e */
[----:B------:R-:W1:Y:S01]  /*0e10*/  @!P1 LDC.64 R16, c[0x0][0x388] ;  /* 0x0000e200ff109b82 */ /* 0x000e620000000a00 */
[----:B------:R-:W-:-:S07]  /*0e20*/  IMAD R9, R0, 0x4, R9 ;  /* 0x0000000400097824 */ /* 0x000fce00078e0209 */
        /* <DEDUP_REMOVED lines=21> */
[----:B------:R-:W-:Y:S01]  /*0f80*/  PLOP3.LUT P0, PT, PT, PT, PT, 0x8, 0x80 ;  /* 0x000000000080781c */ /* 0x000fe20003f0e170 */
[C---:B------:R-:W-:Y:S01]  /*0f90*/  IMAD R9, R0.reuse, 0x4, R9 ;  /* 0x0000000400097824 */ /* 0x040fe200078e0209 */
[----:B------:R-:W-:Y:S01]  /*0fa0*/  LEA R8, R0, R8, 0x2 ;  /* 0x0000000800087211 */ /* 0x000fe200078e10ff */
[----:B------:R-:W-:Y:S01]  /*0fb0*/  VIADD R6, R6, 0x4 ;  /* 0x0000000406067836 */ /* 0x000fe20000000000 */
[C---:B------:R-:W-:Y:S02]  /*0fc0*/  LEA R10, R0.reuse, R10, 0x2 ;  /* 0x0000000a000a7211 */ /* 0x040fe400078e10ff */
[----:B------:R-:W-:Y:S01]  /*0fd0*/  LEA R7, R0, R7, 0x2 ;  /* 0x0000000700077211 */ /* 0x000fe200078e10ff */
[----:B---3--:R2:W-:Y:S06]  /*0fe0*/  @!P1 STG.E desc[UR4][R12.64], R17 ;  /* 0x000000110c009986 */ /* 0x0085ec000c101904 */
.L_x_4:
[----:B------:R-:W-:-:S13]  /*0ff0*/  ISETP.NE.OR P0, PT, R6, RZ, P0 ;  /* 0x000000ff0600720c */ /* 0x000fda0000705670 */
[----:B------:R-:W-:Y:S05]  /*1000*/  @!P0 BRA `(.L_x_0) ;  /* 0x00000000008c8947 */ /* 0x000fea0003800000 */
.L_x_1:
[----:B------:R-:W-:-:S13]  /*1010*/  ISETP.GE.AND P0, PT, R8, R3, PT ;  /* 0x000000030800720c */ /* 0x000fda0003f06270 */
[----:B--23--:R-:W0:Y:S01]  /*1020*/  @!P0 LDC.64 R12, c[0x0][0x388] ;  /* 0x0000e200ff0c8b82 */ /* 0x00ce220000000a00 */
        /* <DEDUP_REMOVED lines=19> */
[----:B------:R-:W0:Y:S08]  /*1160*/  @!P1 LDC.64 R22, c[0x0][0x388] ;  /* 0x0000e200ff169b82 */ /* 0x000e300000000a00 */
[----:B------:R-:W1:Y:S01]  /*1170*/  @!P1 LDC.64 R20, c[0x0][0x390] ;  /* 0x0000e400ff149b82 */ /* 0x000e620000000a00 */
[C---:B0-----:R-:W-:Y:S01]  /*1180*/  @!P1 IMAD.WIDE.U32 R16, R7.reuse, 0x4, R22 ;  /* 0x0000000407109825 */ /* 0x041fe200078e0016 */
[----:B--2---:R3:W-:Y:S05]  /*1190*/  @!P0 STG.E desc[UR4][R14.64], R19 ;  /* 0x000000130e008986 */ /* 0x0047ea000c101904 */
[----:B------:R-:W2:Y:S01]  /*11a0*/  @!P1 LDG.E R17, desc[UR4][R16.64] ;  /* 0x0000000410119981 */ /* 0x000ea2000c1e1900 */
[----:B------:R-:W-:Y:S01]  /*11b0*/  IADD3 R6, PT, PT, R6, 0x4, RZ ;  /* 0x0000000406067810 */ /* 0x000fe20007ffe0ff */
[----:B-1----:R-:W-:Y:S01]  /*11c0*/  @!P1 IMAD.WIDE.U32 R20, R7, 0x4, R20 ;  /* 0x0000000407149825 */ /* 0x002fe200078e0014 */
[----:B------:R-:W-:-:S02]  /*11d0*/  LEA R10, R0, R10, 0x2 ;  /* 0x0000000a000a7211 */ /* 0x000fc400078e10ff */
[----:B------:R-:W-:Y:S01]  /*11e0*/  ISETP.NE.AND P0, PT, R6, RZ, PT ;  /* 0x000000ff0600720c */ /* 0x000fe20003f05270 */
[C---:B------:R-:W-:Y:S01]  /*11f0*/  IMAD R8, R0.reuse, 0x4, R8 ;  /* 0x0000000400087824 */ /* 0x040fe200078e0208 */
[C---:B------:R-:W-:Y:S01]  /*1200*/  LEA R9, R0.reuse, R9, 0x2 ;  /* 0x0000000900097211 */ /* 0x040fe200078e10ff */
[----:B------:R-:W-:Y:S01]  /*1210*/  IMAD R7, R0, 0x4, R7 ;  /* 0x0000000400077824 */ /* 0x000fe200078e0207 */
[----:B--2---:R3:W-:Y:S09]  /*1220*/  @!P1 STG.E desc[UR4][R20.64], R17 ;  /* 0x0000001114009986 */ /* 0x0047f2000c101904 */
[----:B------:R-:W-:Y:S05]  /*1230*/  @P0 BRA `(.L_x_1) ;  /* 0xfffffffc00740947 */ /* 0x000fea000383ffff */
.L_x_0:
[----:B------:R-:W-:-:S13]  /*1240*/  ISETP.NE.AND P0, PT, R2, RZ, PT ;  /* 0x000000ff0200720c */ /* 0x000fda0003f05270 */
[----:B-1----:R-:W-:Y:S05]  /*1250*/  @!P0 EXIT ;  /* 0x000000000000894d */ /* 0x002fea0003800000 */
[----:B0-----:R-:W-:Y:S01]  /*1260*/  IMAD R10, R0, R4, R5 ;  /* 0x00000004000a7224 */ /* 0x001fe200078e0205 */
[----:B------:R-:W-:-:S03]  /*1270*/  IADD3 R2, PT, PT, -R2, RZ, RZ ;  /* 0x000000ff02027210 */ /* 0x000fc60007ffe1ff */
[----:B------:R-:W-:-:S07]  /*1280*/  IMAD.WIDE.U32 R4, R10, 0x4, RZ ;  /* 0x000000040a047825 */ /* 0x000fce00078e00ff */
.L_x_5:
[----:B------:R-:W-:-:S13]  /*1290*/  ISETP.GE.AND P0, PT, R10, R3, PT ;  /* 0x000000030a00720c */ /* 0x000fda0003f06270 */
[----:B------:R-:W0:Y:S08]  /*12a0*/  @!P0 LDC.64 R6, c[0x0][0x388] ;  /* 0x0000e200ff068b82 */ /* 0x000e300000000a00 */
[----:B------:R-:W1:Y:S01]  /*12b0*/  @!P0 LDC.64 R8, c[0x0][0x390] ;  /* 0x0000e400ff088b82 */ /* 0x000e620000000a00 */
[----:B0-----:R-:W-:-:S04]  /*12c0*/  @!P0 IADD3 R6, P1, PT, R4, R6, RZ ;  /* 0x0000000604068210 */ /* 0x001fc80007f3e0ff */
[----:B------:R-:W-:-:S06]  /*12d0*/  @!P0 IADD3.X R7, PT, PT, R5, R7, RZ, P1, !PT ;  /* 0x0000000705078210 */ /* 0x000fcc0000ffe4ff */
[----:B------:R-:W4:Y:S01]  /*12e0*/  @!P0 LDG.E R7, desc[UR4][R6.64] ;  /* 0x0000000406078981 */ /* 0x000f22000c1e1900 */
[----:B-1----:R-:W-:Y:S02]  /*12f0*/  @!P0 IADD3 R8, P1, PT, R4, R8, RZ ;  /* 0x0000000804088210 */ /* 0x002fe40007f3e0ff */
[----:B------:R-:W-:Y:S02]  /*1300*/  IADD3 R2, PT, PT, R2, 0x1, RZ ;  /* 0x0000000102027810 */ /* 0x000fe40007ffe0ff */
[C---:B------:R-:W-:Y:S01]  /*1310*/  IADD3 R10, PT, PT, R0.reuse, R10, RZ ;  /* 0x0000000a000a7210 */ /* 0x040fe20007ffe0ff */
[----:B------:R-:W-:Y:S02]  /*1320*/  @!P0 IMAD.X R9, R5, 0x1, R9, P1 ;  /* 0x0000000105098824 */ /* 0x000fe400008e0609 */
[----:B------:R-:W-:-:S03]  /*1330*/  IMAD.WIDE.U32 R4, R0, 0x4, R4 ;  /* 0x0000000400047825 */ /* 0x000fc600078e0004 */
[----:B----4-:R0:W-:Y:S01]  /*1340*/  @!P0 STG.E desc[UR4][R8.64], R7 ;  /* 0x0000000708008986 */ /* 0x0101e2000c101904 */
[----:B------:R-:W-:-:S13]  /*1350*/  ISETP.NE.AND P0, PT, R2, RZ, PT ;  /* 0x000000ff0200720c */ /* 0x000fda0003f05270 */
[----:B0-----:R-:W-:Y:S05]  /*1360*/  @P0 BRA `(.L_x_5) ;  /* 0xfffffffc00c80947 */ /* 0x001fea000383ffff */
[----:B------:R-:W-:Y:S05]  /*1370*/  EXIT ;  /* 0x000000000000794d */ /* 0x000fea0003800000 */
.L_x_6:
[----:B------:R-:W-:-:S00]  /*1380*/  BRA `(.L_x_6) ;  /* 0xfffffffc00fc7947 */ /* 0x000fc0000383ffff */
[----:B------:R-:W-:-:S00]  /*1390*/  NOP ;  /* 0x0000000000007918 */ /* 0x000fc00000000000 */
        /* <DEDUP_REMOVED lines=14> */
.L_x_132:


//--------------------- .text._Z15kernel_problem3iiP4BodyS0_Ph --------------------------
	.section	.text._Z15kernel_problem3iiP4BodyS0_Ph,"ax",@progbits
	.align	128
        .global         _Z15kernel_problem3iiP4BodyS0_Ph
        .type           _Z15kernel_problem3iiP4BodyS0_Ph,@function
        .size           _Z15kernel_problem3iiP4BodyS0_Ph,(.L_x_126 - _Z15kernel_problem3iiP4BodyS0_Ph)
        .other          _Z15kernel_problem3iiP4BodyS0_Ph,@"STO_CUDA_ENTRY STV_DEFAULT"
_Z15kernel_problem3iiP4BodyS0_Ph:
.text._Z15kernel_problem3iiP4BodyS0_Ph:
[----:B------:R-:W0:Y:S08]  /*0000*/  LDC R1, c[0x0][0x37c] ;  /* 0x0000df00ff017b82 */ /* 0x000e300000000800 */
[----:B------:R-:W1:Y:S01]  /*0010*/  LDC.64 R2, c[0x0][0x398] ;  /* 0x0000e600ff027b82 */ /* 0x000e620000000a00 */
[----:B------:R-:W1:Y:S01]  /*0020*/  LDCU.64 UR36, c[0x0][0x358] ;  /* 0x00006b00ff2477ac */ /* 0x000e620008000a00 */
[----:B0-----:R-:W-:Y:S01]  /*0030*/  VIADD R1, R1, 0xffffffd8 ;  /* 0xffffffd801017836 */ /* 0x001fe20000000000 */
[----:B-1----:R-:W2:Y:S02]  /*0040*/  LDG.E R2, desc[UR36][R2.64] ;  /* 0x0000002402027981 */ /* 0x002ea4000c1e1900 */
[----:B--2---:R-:W-:-:S13]  /*0050*/  ISETP.NE.AND P0, PT, R2, RZ, PT ;  /* 0x000000ff0200720c */ /* 0x004fda0003f05270 */
[----:B------:R-:W-:Y:S05]  /*0060*/  @!P0 EXIT ;  /* 0x000000000000894d */ /* 0x000fea0003800000 */
[----:B------:R-:W0:Y:S01]  /*0070*/  S2R R18, SR_TID.X ;  /* 0x0000000000127919 */ /* 0x000e220000002100 */
[----:B------:R-:W1:Y:S01]  /*0080*/  S2UR UR38, SR_CTAID.X ;  /* 0x00000000002679c3 */ /* 0x000e620000002500 */
[----:B------:R-:W1:Y:S01]  /*0090*/  LDCU UR39, c[0x0][0x360] ;  /* 0x00006c00ff2777ac */ /* 0x000e620008000800 */
[----:B------:R-:W-:Y:S01]  /*00a0*/  BSSY.RECONVERGENT B0, `(.L_x_7) ;  /* 0x0000010000007945 */ /* 0x000fe20003800200 */
[----:B------:R-:W2:Y:S01]  /*00b0*/  S2R R17, SR_TID.Y ;  /* 0x0000000000117919 */ /* 0x000ea20000002200 */
[----:B------:R-:W3:Y:S01]  /*00c0*/  LDCU UR4, c[0x0][0x384] ;  /* 0x00007080ff0477ac */ /* 0x000ee20008000800 */
[----:B------:R-:W4:Y:S01]  /*00d0*/  LDCU UR42, c[0x0][0x384] ;  /* 0x00007080ff2a77ac */ /* 0x000f220008000800 */
[----:B------:R-:W0:Y:S01]  /*00e0*/  LDCU.64 UR40, c[0x4][0x10] ;  /* 0x01000200ff2877ac */ /* 0x000e220008000a00 */
[----:B-1----:R-:W-:-:S06]  /*00f0*/  UIMAD UR38, UR38, UR39, URZ ;  /* 0x00000027262672a4 */ /* 0x002fcc000f8e02ff */
[----:B0-----:R-:W-:-:S05]  /*0100*/  VIADD R16, R18, UR38 ;  /* 0x0000002612107c36 */ /* 0x001fca0008000000 */
[C---:B---3--:R-:W-:Y:S02]  /*0110*/  ISETP.GE.AND P1, PT, R16.reuse, UR4, PT ;  /* 0x0000000410007c0c */ /* 0x048fe4000bf26270 */
[----:B------:R-:W-:-:S04]  /*0120*/  ISETP.NE.AND P0, PT, R16, 0x1, PT ;  /* 0x000000011000780c */ /* 0x000fc80003f05270 */
[----:B--2---:R-:W-:-:S07]  /*0130*/  ISETP.NE.OR P0, PT, R17, RZ, P0 ;  /* 0x000000ff1100720c */ /* 0x004fce0000705670 */
[----:B----4-:R-:W-:Y:S06]  /*0140*/  @P1 BRA `(.L_x_8) ;  /* 0x0000000000141947 */ /* 0x010fec0003800000 */
[----:B------:R-:W0:Y:S02]  /*0150*/  LDC.64 R2, c[0x0][0x388] ;  /* 0x0000e200ff027b82 */ /* 0x000e240000000a00 */
[----:B0-----:R-:W-:-:S05]  /*0160*/  IMAD.WIDE R2, R16, 0x40, R2 ;  /* 0x0000004010027825 */ /* 0x001fca00078e0202 */
[----:B------:R0:W5:Y:S04]  /*0170*/  LDG.E.64 R26, desc[UR36][R2.64] ;  /* 0x00000024021a7981 */ /* 0x000168000c1e1b00 */
[----:B------:R0:W5:Y:S04]  /*0180*/  LDG.E.64 R24, desc[UR36][R2.64+0x8] ;  /* 0x0000082402187981 */ /* 0x000168000c1e1b00 */
[----:B------:R0:W5:Y:S02]  /*0190*/  LDG.E.64 R22, desc[UR36][R2.64+0x10] ;  /* 0x0000102402167981 */ /* 0x000164000c1e1b00 */
.L_x_8:
[----:B------:R-:W-:Y:S05]  /*01a0*/  BSYNC.RECONVERGENT B0 ;  /* 0x0000000000007941 */ /* 0x000fea0003800200 */
.L_x_7:
[----:B------:R-:W-:Y:S04]  /*01b0*/  BSSY.RECONVERGENT B6, `(.L_x_9) ;  /* 0x000001a000067945 */ /* 0x000fe80003800200 */
[----:B------:R-:W-:Y:S05]  /*01c0*/  @P0 BRA `(.L_x_10) ;  /* 0x0000000000600947 */ /* 0x000fea0003800000 */
[----:B0-----:R-:W0:Y:S02]  /*01d0*/  LDC.64 R2, c[0x0][0x388] ;  /* 0x0000e200ff027b82 */ /* 0x001e240000000a00 */
[----:B0-----:R-:W2:Y:S04]  /*01e0*/  LDG.E.64 R6, desc[UR36][R2.64+0x8] ;  /* 0x0000082402067981 */ /* 0x001ea8000c1e1b00 */
[----:B------:R-:W3:Y:S04]  /*01f0*/  LDG.E.64 R4, desc[UR36][R2.64] ;  /* 0x0000002402047981 */ /* 0x000ee8000c1e1b00 */
[----:B------:R-:W4:Y:S01]  /*0200*/  LDG.E.64 R8, desc[UR36][R2.64+0x10] ;  /* 0x0000102402087981 */ /* 0x000f22000c1e1b00 */
[----:B------:R-:W-:Y:S01]  /*0210*/  UMOV UR4, 0x1e900000 ;  /* 0x1e90000000047882 */ /* 0x000fe20000000000 */
[----:B------:R-:W-:Y:S01]  /*0220*/  UMOV UR5, 0x42d6bcc4 ;  /* 0x42d6bcc400057882 */ /* 0x000fe20000000000 */
[----:B--2--5:R-:W-:-:S02]  /*0230*/  DADD R6, -R24, R6 ;  /* 0x0000000018067229 */ /* 0x024fc40000000106 */
[----:B---3--:R-:W-:-:S06]  /*0240*/  DADD R4, -R26, R4 ;  /* 0x000000001a047229 */ /* 0x008fcc0000000104 */
[----:B------:R-:W-:Y:S02]  /*0250*/  DMUL R6, R6, R6 ;  /* 0x0000000606067228 */ /* 0x000fe40000000000 */
[----:B----4-:R-:W-:-:S06]  /*0260*/  DADD R8, -R22, R8 ;  /* 0x0000000016087229 */ /* 0x010fcc0000000108 */
[----:B------:R-:W-:-:S08]  /*0270*/  DFMA R6, R4, R4, R6 ;  /* 0x000000040406722b */ /* 0x000fd00000000006 */
[----:B------:R-:W-:-:S08]  /*0280*/  DFMA R6, R8, R8, R6 ;  /* 0x000000080806722b */ /* 0x000fd00000000006 */
[----:B------:R-:W-:-:S14]  /*0290*/  DSETP.GEU.AND P0, PT, R6, UR4, PT ;  /* 0x0000000406007e2a */ /* 0x000fdc000bf0e000 */
[----:B------:R-:W-:Y:S05]  /*02a0*/  @P0 BRA `(.L_x_10) ;  /* 0x0000000000280947 */ /* 0x000fea0003800000 */
[----:B------:R-:W-:Y:S01]  /*02b0*/  MOV R0, 0x18 ;  /* 0x0000001800007802 */ /* 0x000fe20000000f00 */
[----:B------:R-:W0:Y:S01]  /*02c0*/  LDCU.64 UR4, c[0x4][URZ] ;  /* 0x01000000ff0477ac */ /* 0x000e220008000a00 */
[----:B------:R-:W-:Y:S02]  /*02d0*/  CS2R R6, SRZ ;  /* 0x0000000000067805 */ /* 0x000fe4000001ff00 */
[----:B------:R1:W2:Y:S01]  /*02e0*/  LDC.64 R2, c[0x4][R0] ;  /* 0x0100000000027b82 */ /* 0x0002a20000000a00 */
[----:B0-----:R-:W-:Y:S02]  /*02f0*/  IMAD.U32 R4, RZ, RZ, UR4 ;  /* 0x00000004ff047e24 */ /* 0x001fe4000f8e00ff */
[----:B-1----:R-:W-:-:S07]  /*0300*/  IMAD.U32 R5, RZ, RZ, UR5 ;  /* 0x00000005ff057e24 */ /* 0x002fce000f8e00ff */
[----:B------:R-:W-:-:S07]  /*0310*/  LEPC R20, `(.L_x_11) ;  /* 0x000000001014794e */ /* 0x000fce0000000000 */
[----:B--2---:R-:W-:Y:S05]  /*0320*/  CALL.ABS.NOINC R2 ;  /* 0x0000000002007343 */ /* 0x004fea0003c00000 */
.L_x_11:
[----:B------:R-:W0:Y:S02]  /*0330*/  LDC.64 R2, c[0x0][0x398] ;  /* 0x0000e600ff027b82 */ /* 0x000e240000000a00 */
[----:B0-----:R1:W-:Y:S02]  /*0340*/  STG.E desc[UR36][R2.64], RZ ;  /* 0x000000ff02007986 */ /* 0x0013e4000c101924 */
.L_x_10:
[----:B------:R-:W-:Y:S05]  /*0350*/  BSYNC.RECONVERGENT B6 ;  /* 0x0000000000067941 */ /* 0x000fea0003800200 */
.L_x_9:
[----:B01----:R-:W0:Y:S01]  /*0360*/  LDC R3, c[0x0][0x384] ;  /* 0x0000e100ff037b82 */ /* 0x003e220000000800 */
[----:B------:R-:W-:Y:S02]  /*0370*/  CS2R R34, SRZ ;  /* 0x0000000000227805 */ /* 0x000fe4000001ff00 */
[----:B------:R-:W-:Y:S02]  /*0380*/  CS2R R36, SRZ ;  /* 0x0000000000247805 */ /* 0x000fe4000001ff00 */
[----:B------:R-:W-:Y:S02]  /*0390*/  CS2R R38, SRZ ;  /* 0x0000000000267805 */ /* 0x000fe4000001ff00 */
[----:B0-----:R-:W-:-:S04]  /*03a0*/  SHF.R.S32.HI R0, RZ, 0x1f, R3 ;  /* 0x0000001fff007819 */ /* 0x001fc80000011403 */
[----:B------:R-:W-:-:S04]  /*03b0*/  LEA.HI R0, R0, R3, RZ, 0x5 ;  /* 0x0000000300007211 */ /* 0x000fc800078f28ff */
[C---:B------:R-:W-:Y:S02]  /*03c0*/  LOP3.LUT R2, R0.reuse, 0xffffffe0, RZ, 0xc0, !PT ;  /* 0xffffffe000027812 */ /* 0x040fe400078ec0ff */
[----:B------:R-:W-:Y:S02]  /*03d0*/  LEA.HI.SX32 R21, R0, 0x1, 0x1b ;  /* 0x0000000100157811 */ /* 0x000fe400078fdaff */
[----:B------:R-:W-:Y:S02]  /*03e0*/  ISETP.GE.AND P0, PT, R2, R3, PT ;  /* 0x000000030200720c */ /* 0x000fe40003f06270 */
[----:B------:R-:W-:-:S11]  /*03f0*/  SHF.R.S32.HI R2, RZ, 0x5, R0 ;  /* 0x00000005ff027819 */ /* 0x000fd60000011400 */
[----:B------:R-:W-:-:S05]  /*0400*/  @P0 IMAD.MOV R21, RZ, RZ, R2 ;  /* 0x000000ffff150224 */ /* 0x000fca00078e0202 */
[----:B------:R-:W-:-:S13]  /*0410*/  ISETP.GE.AND P0, PT, R21, 0x1, PT ;  /* 0x000000011500780c */ /* 0x000fda0003f06270 */
[----:B------:R-:W-:Y:S05]  /*0420*/  @!P0 BRA `(.L_x_12) ;  /* 0x00000010001c8947 */ /* 0x000fea0003800000 */
[----:B------:R-:W0:Y:S01]  /*0430*/  MUFU.RCP64H R3, 6000 ;  /* 0x40b7700000037908 */ /* 0x000e220000001800 */
[----:B------:R-:W-:Y:S01]  /*0440*/  IMAD.MOV.U32 R6, RZ, RZ, 0x0 ;  /* 0x00000000ff067424 */ /* 0x000fe200078e00ff */
[----:B------:R-:W1:Y:S01]  /*0450*/  LDCU UR4, c[0x0][0x380] ;  /* 0x00007000ff0477ac */ /* 0x000e620008000800 */
[----:B------:R-:W-:Y:S02]  /*0460*/  IMAD.MOV.U32 R7, RZ, RZ, 0x40b77000 ;  /* 0x40b77000ff077424 */ /* 0x000fe400078e00ff */
[----:B------:R-:W-:Y:S02]  /*0470*/  IMAD.MOV.U32 R2, RZ, RZ, 0x1 ;  /* 0x00000001ff027424 */ /* 0x000fe400078e00ff */
[----:B------:R-:W-:-:S04]  /*0480*/  IMAD R20, R17, UR39, R18 ;  /* 0x0000002711147c24 */ /* 0x000fc8000f8e0212 */
[----:B0-----:R-:W-:Y:S01]  /*0490*/  DFMA R4, R2, -R6, 1 ;  /* 0x3ff000000204742b */ /* 0x001fe20000000806 */
[----:B-1----:R-:W-:-:S07]  /*04a0*/  UIMAD UR4, UR4, 0x3c, URZ ;  /* 0x0000003c040478a4 */ /* 0x002fce000f8e02ff */
[----:B------:R-:W-:-:S08]  /*04b0*/  DFMA R4, R4, R4, R4 ;  /* 0x000000040404722b */ /* 0x000fd00000000004 */
[----:B------:R-:W-:Y:S02]  /*04c0*/  DFMA R2, R2, R4, R2 ;  /* 0x000000040202722b */ /* 0x000fe40000000002 */
[----:B------:R-:W0:Y:S06]  /*04d0*/  I2F.F64 R4, UR4 ;  /* 0x0000000400047d12 */ /* 0x000e2c0008201c00 */
[----:B------:R-:W-:-:S08]  /*04e0*/  DFMA R6, R2, -R6, 1 ;  /* 0x3ff000000206742b */ /* 0x000fd00000000806 */
[----:B------:R-:W-:Y:S01]  /*04f0*/  DFMA R2, R2, R6, R2 ;  /* 0x000000060202722b */ /* 0x000fe20000000002 */
[----:B0-----:R-:W-:-:S07]  /*0500*/  FSETP.GEU.AND P1, PT, |R5|, 6.5827683646048100446e-37, PT ;  /* 0x036000000500780b */ /* 0x001fce0003f2e200 */
[----:B------:R-:W-:-:S08]  /*0510*/  DMUL R6, R4, R2 ;  /* 0x0000000204067228 */ /* 0x000fd00000000000 */
[----:B------:R-:W-:-:S08]  /*0520*/  DFMA R8, R6, -6000, R4 ;  /* 0xc0b770000608782b */ /* 0x000fd00000000004 */
[----:B------:R-:W-:-:S10]  /*0530*/  DFMA R2, R2, R8, R6 ;  /* 0x000000080202722b */ /* 0x000fd40000000006 */
[----:B------:R-:W-:-:S05]  /*0540*/  FFMA R0, RZ, 5.732421875, R3 ;  /* 0x40b77000ff007823 */ /* 0x000fca0000000003 */
[----:B------:R-:W-:-:S13]  /*0550*/  FSETP.GT.AND P0, PT, |R0|, 1.469367938527859385e-39, PT ;  /* 0x001000000000780b */ /* 0x000fda0003f04200 */
[----:B------:R-:W-:Y:S05]  /*0560*/  @P0 BRA P1, `(.L_x_13) ;  /* 0x0000000000200947 */ /* 0x000fea0000800000 */
[----:B------:R-:W-:Y:S01]  /*0570*/  IMAD.MOV.U32 R8, RZ, RZ, R4 ;  /* 0x000000ffff087224 */ /* 0x000fe200078e0004 */
[----:B------:R-:W-:Y:S01]  /*0580*/  MOV R46, 0x5d0 ;  /* 0x000005d0002e7802 */ /* 0x000fe20000000f00 */
[----:B------:R-:W-:Y:S02]  /*0590*/  IMAD.MOV.U32 R9, RZ, RZ, R5 ;  /* 0x000000ffff097224 */ /* 0x000fe400078e0005 */
[----:B------:R-:W-:Y:S02]  /*05a0*/  IMAD.MOV.U32 R12, RZ, RZ, RZ ;  /* 0x000000ffff0c7224 */ /* 0x000fe400078e00ff */
[----:B------:R-:W-:-:S07]  /*05b0*/  IMAD.MOV.U32 R13, RZ, RZ, 0x40b77000 ;  /* 0x40b77000ff0d7424 */ /* 0x000fce00078e00ff */
[----:B-----5:R-:W-:Y:S05]  /*05c0*/  CALL.REL.NOINC `($__internal_0_$__cuda_sm20_div_rn_f64_full) ;  /* 0x0000001000c07944 */ /* 0x020fea0003c00000 */
[----:B------:R-:W-:Y:S02]  /*05d0*/  IMAD.MOV.U32 R2, RZ, RZ, R8 ;  /* 0x000000ffff027224 */ /* 0x000fe400078e0008 */
[----:B------:R-:W-:-:S07]  /*05e0*/  IMAD.MOV.U32 R3, RZ, RZ, R9 ;  /* 0x000000ffff037224 */ /* 0x000fce00078e0009 */
.L_x_13:
[----:B------:R-:W-:Y:S01]  /*05f0*/  UMOV UR4, 0x6dc9c883 ;  /* 0x6dc9c88300047882 */ /* 0x000fe20000000000 */
[----:B------:R-:W-:Y:S01]  /*0600*/  UMOV UR5, 0x3fe45f30 ;  /* 0x3fe45f3000057882 */ /* 0x000fe20000000000 */
[----:B------:R-:W0:Y:S01]  /*0610*/  LDC R41, c[0x0][0x384] ;  /* 0x0000e100ff297b82 */ /* 0x000e220000000800 */
[C---:B------:R-:W-:Y:S01]  /*0620*/  DMUL R4, R2.reuse, UR4 ;  /* 0x0000000402047c28 */ /* 0x040fe20008000000 */
[----:B------:R-:W-:Y:S01]  /*0630*/  UMOV UR4, 0x54442d18 ;  /* 0x54442d1800047882 */ /* 0x000fe20000000000 */
[----:B------:R-:W-:Y:S01]  /*0640*/  UMOV UR5, 0x3ff921fb ;  /* 0x3ff921fb00057882 */ /* 0x000fe20000000000 */
[----:B------:R-:W-:Y:S01]  /*0650*/  DMUL R10, RZ, R2 ;  /* 0x00000002ff0a7228 */ /* 0x000fe20000000000 */
[----:B------:R-:W-:Y:S01]  /*0660*/  VIADD R20, R20, 0x100 ;  /* 0x0000010014147836 */ /* 0x000fe20000000000 */
[C---:B------:R-:W-:Y:S01]  /*0670*/  DSETP.NEU.AND P0, PT, |R2|.reuse, +INF , PT ;  /* 0x7ff000000200742a */ /* 0x040fe20003f0d200 */
[----:B------:R-:W-:Y:S01]  /*0680*/  IMAD.MOV R21, RZ, RZ, -R21 ;  /* 0x000000ffff157224 */ /* 0x000fe200078e0a15 */
[----:B------:R-:W-:Y:S01]  /*0690*/  IADD3 R32, PT, PT, R17, -UR38, -R18 ;  /* 0x8000002611207c10 */ /* 0x000fe2000fffe812 */
[----:B------:R-:W-:Y:S01]  /*06a0*/  IMAD.MOV.U32 R33, RZ, RZ, R17 ;  /* 0x000000ffff217224 */ /* 0x000fe200078e0011 */
[----:B------:R-:W-:Y:S01]  /*06b0*/  CS2R R38, SRZ ;  /* 0x0000000000267805 */ /* 0x000fe2000001ff00 */
[----:B------:R-:W1:Y:S01]  /*06c0*/  F2I.F64 R4, R4 ;  /* 0x0000000400047311 */ /* 0x000e620000301100 */
[----:B------:R-:W-:Y:S01]  /*06d0*/  DSETP.LTU.OR P2, PT, |R2|, 2.14748364800000000000e+09, !P0 ;  /* 0x41e000000200742a */ /* 0x000fe20004749600 */
[----:B------:R-:W-:-:S02]  /*06e0*/  CS2R R36, SRZ ;  /* 0x0000000000247805 */ /* 0x000fc4000001ff00 */
[----:B------:R-:W-:Y:S01]  /*06f0*/  CS2R R34, SRZ ;  /* 0x0000000000227805 */ /* 0x000fe2000001ff00 */
[----:B0-----:R-:W-:-:S03]  /*0700*/  IMAD.SHL.U32 R41, R41, 0x10, RZ ;  /* 0x0000001029297824 */ /* 0x001fc600078e00ff */
[----:B-1----:R-:W0:Y:S01]  /*0710*/  I2F.F64 R6, R4 ;  /* 0x0000000400067312 */ /* 0x002e220000201c00 */
[----:B------:R-:W-:Y:S01]  /*0720*/  SEL R40, R4, RZ, P0 ;  /* 0x000000ff04287207 */ /* 0x000fe20000000000 */
[----:B0-----:R-:W-:Y:S01]  /*0730*/  DFMA R8, R6, -UR4, R2 ;  /* 0x8000000406087c2b */ /* 0x001fe20008000002 */
[----:B------:R-:W-:Y:S01]  /*0740*/  UMOV UR4, 0x33145c00 ;  /* 0x33145c0000047882 */ /* 0x000fe20000000000 */
[----:B------:R-:W-:-:S06]  /*0750*/  UMOV UR5, 0x3c91a626 ;  /* 0x3c91a62600057882 */ /* 0x000fcc0000000000 */
[----:B------:R-:W-:Y:S01]  /*0760*/  DFMA R8, R6, -UR4, R8 ;  /* 0x8000000406087c2b */ /* 0x000fe20008000008 */
[----:B------:R-:W-:Y:S01]  /*0770*/  UMOV UR4, 0x252049c0 ;  /* 0x252049c000047882 */ /* 0x000fe20000000000 */
[----:B------:R-:W-:-:S06]  /*0780*/  UMOV UR5, 0x397b839a ;  /* 0x397b839a00057882 */ /* 0x000fcc0000000000 */
[----:B------:R-:W-:-:S10]  /*0790*/  DFMA R8, R6, -UR4, R8 ;  /* 0x8000000406087c2b */ /* 0x000fd40008000008 */
[----:B------:R-:W-:Y:S02]  /*07a0*/  FSEL R0, R10, R8, !P0 ;  /* 0x000000080a007208 */ /* 0x000fe40004000000 */
[----:B------:R-:W-:-:S07]  /*07b0*/  FSEL R19, R11, R9, !P0 ;  /* 0x000000090b137208 */ /* 0x000fce0004000000 */
.L_x_30:
[----:B0-----:R-:W0:Y:S01]  /*07c0*/  LDC.64 R4, c[0x0][0x388] ;  /* 0x0000e200ff047b82 */ /* 0x001e220000000a00 */
[C---:B------:R-:W-:Y:S01]  /*07d0*/  VIADD R7, R20.reuse, 0xffffff00 ;  /* 0xffffff0014077836 */ /* 0x040fe20000000000 */
[CC--:B------:R-:W-:Y:S01]  /*07e0*/  ISETP.GE.AND P3, PT, R20.reuse, R41.reuse, PT ;  /* 0x000000291400720c */ /* 0x0c0fe20003f66270 */
[C---:B------:R-:W-:Y:S02]  /*07f0*/  VIADD R8, R20.reuse, 0x80 ;  /* 0x0000008014087836 */ /* 0x040fe40000000000 */
[----:B------:R-:W-:Y:S01]  /*0800*/  VIADD R6, R20, 0xffffff80 ;  /* 0xffffff8014067836 */ /* 0x000fe20000000000 */
[CC--:B------:R-:W-:Y:S02]  /*0810*/  ISETP.GE.AND P0, PT, R7.reuse, R41.reuse, PT ;  /* 0x000000290700720c */ /* 0x0c0fe40003f06270 */
[-C--:B------:R-:W-:Y:S02]  /*0820*/  ISETP.GE.AND P4, PT, R8, R41.reuse, PT ;  /* 0x000000290800720c */ /* 0x080fe40003f86270 */
[----:B------:R-:W-:Y:S01]  /*0830*/  ISETP.GE.AND P1, PT, R6, R41, PT ;  /* 0x000000290600720c */ /* 0x000fe20003f26270 */
[----:B0-----:R-:W-:-:S08]  /*0840*/  IMAD.WIDE.U32 R4, R7, 0x4, R4 ;  /* 0x0000000407047825 */ /* 0x001fd000078e0004 */
[----:B------:R-:W2:Y:S04]  /*0850*/  @!P0 LDG.E R8, desc[UR36][R4.64] ;  /* 0x0000002404088981 */ /* 0x000ea8000c1e1900 */
[----:B------:R-:W3:Y:S04]  /*0860*/  @!P1 LDG.E R10, desc[UR36][R4.64+0x200] ;  /* 0x00020024040a9981 */ /* 0x000ee8000c1e1900 */
[----:B------:R-:W4:Y:S04]  /*0870*/  @!P3 LDG.E R12, desc[UR36][R4.64+0x400] ;  /* 0x00040024040cb981 */ /* 0x000f28000c1e1900 */
[----:B------:R-:W4:Y:S01]  /*0880*/  @!P4 LDG.E R14, desc[UR36][R4.64+0x600] ;  /* 0x00060024040ec981 */ /* 0x000f22000c1e1900 */
[----:B------:R-:W-:Y:S01]  /*0890*/  MOV R6, 0x400 ;  /* 0x0000040000067802 */ /* 0x000fe20000000f00 */
[----:B------:R-:W-:Y:S01]  /*08a0*/  IMAD R9, R17, UR39, R18 ;  /* 0x0000002711097c24 */ /* 0x000fe2000f8e0212 */
[----:B------:R-:W-:Y:S05]  /*08b0*/  WARPSYNC.ALL ;  /* 0x0000000000007948 */ /* 0x000fea0003800000 */
[----:B------:R-:W0:Y:S01]  /*08c0*/  S2R R7, SR_CgaCtaId ;  /* 0x0000000000077919 */ /* 0x000e220000008800 */
[----:B------:R-:W-:Y:S01]  /*08d0*/  VIADD R21, R21, 0x1 ;  /* 0x0000000115157836 */ /* 0x000fe20000000000 */
[----:B------:R-:W-:Y:S01]  /*08e0*/  BSSY.RECONVERGENT B0, `(.L_x_14) ;  /* 0x00000b4000007945 */ /* 0x000fe20003800200 */
[----:B0-----:R-:W-:-:S05]  /*08f0*/  LEA R6, R7, R6, 0x18 ;  /* 0x0000000607067211 */ /* 0x001fca00078ec0ff */
[----:B------:R-:W-:-:S05]  /*0900*/  IMAD R7, R9, 0x4, R6 ;  /* 0x0000000409077824 */ /* 0x000fca00078e0206 */
[----:B--2---:R0:W-:Y:S01]  /*0910*/  @!P0 STS [R7], R8 ;  /* 0x0000000807008388 */ /* 0x0041e20000000800 */
[----:B------:R-:W-:-:S03]  /*0920*/  ISETP.GE.AND P0, PT, R33, UR42, PT ;  /* 0x0000002a21007c0c */ /* 0x000fc6000bf06270 */
[----:B---3--:R0:W-:Y:S01]  /*0930*/  @!P1 STS [R7+0x200], R10 ;  /* 0x0002000a07009388 */ /* 0x0081e20000000800 */
[----:B------:R-:W-:-:S03]  /*0940*/  ISETP.EQ.OR P0, PT, R32, RZ, P0 ;  /* 0x000000ff2000720c */ /* 0x000fc60000702670 */
[----:B----4-:R0:W-:Y:S01]  /*0950*/  @!P3 STS [R7+0x400], R12 ;  /* 0x0004000c0700b388 */ /* 0x0101e20000000800 */
[----:B------:R-:W-:-:S03]  /*0960*/  ISETP.NE.AND P3, PT, R21, RZ, PT ;  /* 0x000000ff1500720c */ /* 0x000fc60003f65270 */
[----:B------:R0:W-:Y:S01]  /*0970*/  @!P4 STS [R7+0x600], R14 ;  /* 0x0006000e0700c388 */ /* 0x0001e20000000800 */
[----:B------:R-:W-:Y:S06]  /*0980*/  BAR.SYNC.DEFER_BLOCKING 0x0 ;  /* 0x0000000000007b1d */ /* 0x000fec0000010000 */
[----:B------:R-:W-:Y:S05]  /*0990*/  @P0 BRA `(.L_x_15) ;  /* 0x0000000800a00947 */ /* 0x000fea0003800000 */
[----:B------:R-:W-:Y:S01]  /*09a0*/  IMAD R6, R17, 0x40, R6 ;  /* 0x0000004011067824 */ /* 0x000fe200078e0206 */
[----:B------:R-:W-:Y:S05]  /*09b0*/  BSSY.RECONVERGENT B2, `(.L_x_16) ;  /* 0x000002e000027945 */ /* 0x000fea0003800200 */
[----:B0-----:R-:W0:Y:S02]  /*09c0*/  LDS.128 R4, [R6+0x30] ;  /* 0x0000300006047984 */ /* 0x001e240000000c00 */
[----:B0-----:R-:W-:-:S04]  /*09d0*/  ISETP.NE.U32.AND P0, PT, R6, 0x1, PT ;  /* 0x000000010600780c */ /* 0x001fc80003f05070 */
[----:B------:R-:W-:-:S13]  /*09e0*/  ISETP.NE.AND.EX P0, PT, R7, RZ, PT, P0 ;  /* 0x000000ff0700720c */ /* 0x000fda0003f05300 */
[----:B------:R-:W-:Y:S05]  /*09f0*/  @P0 BRA `(.L_x_17) ;  /* 0x0000000000a40947 */ /* 0x000fea0003800000 */
[----:B------:R-:W-:Y:S01]  /*0a00*/  BSSY.RECONVERGENT B1, `(.L_x_18) ;  /* 0x000000a000017945 */ /* 0x000fe20003800200 */
[----:B------:R-:W-:Y:S02]  /*0a10*/  IMAD.MOV.U32 R46, RZ, RZ, R40 ;  /* 0x000000ffff2e7224 */ /* 0x000fe400078e0028 */
[----:B------:R-:W-:Y:S02]  /*0a20*/  IMAD.MOV.U32 R44, RZ, RZ, R0 ;  /* 0x000000ffff2c7224 */ /* 0x000fe400078e0000 */
[----:B------:R-:W-:Y:S01]  /*0a30*/  IMAD.MOV.U32 R45, RZ, RZ, R19 ;  /* 0x000000ffff2d7224 */ /* 0x000fe200078e0013 */
[----:B------:R-:W-:Y:S06]  /*0a40*/  @P2 BRA `(.L_x_19) ;  /* 0x0000000000142947 */ /* 0x000fec0003800000 */
[----:B------:R-:W-:Y:S01]  /*0a50*/  IMAD.MOV.U32 R6, RZ, RZ, R2 ;  /* 0x000000ffff067224 */ /* 0x000fe200078e0002 */
[----:B------:R-:W-:Y:S01]  /*0a60*/  MOV R14, 0xa90 ;  /* 0x00000a90000e7802 */ /* 0x000fe20000000f00 */
[----:B------:R-:W-:-:S07]  /*0a70*/  IMAD.MOV.U32 R12, RZ, RZ, R3 ;  /* 0x000000ffff0c7224 */ /* 0x000fce00078e0003 */
[----:B-----5:R-:W-:Y:S05]  /*0a80*/  CALL.REL.NOINC `($_Z15kernel_problem3iiP4BodyS0_Ph$__internal_trig_reduction_slowpathd) ;  /* 0x0000001c00a07944 */ /* 0x020fea0003c00000 */
[----:B------:R-:W-:-:S07]  /*0a90*/  IMAD.MOV.U32 R46, RZ, RZ, R6 ;  /* 0x000000ffff2e7224 */ /* 0x000fce00078e0006 */
.L_x_19:
[----:B------:R-:W-:Y:S05]  /*0aa0*/  BSYNC.RECONVERGENT B1 ;  /* 0x0000000000017941 */ /* 0x000fea0003800200 */
.L_x_18:
[----:B------:R-:W-:-:S05]  /*0ab0*/  IMAD.SHL.U32 R6, R46, 0x40, RZ ;  /* 0x000000402e067824 */ /* 0x000fca00078e00ff */
[----:B------:R-:W-:-:S04]  /*0ac0*/  LOP3.LUT R6, R6, 0x40, RZ, 0xc0, !PT ;  /* 0x0000004006067812 */ /* 0x000fc800078ec0ff */
[----:B------:R-:W-:-:S05]  /*0ad0*/  IADD3 R48, P0, PT, R6, UR40, RZ ;  /* 0x0000002806307c10 */ /* 0x000fca000ff1e0ff */
[----:B------:R-:W-:-:S05]  /*0ae0*/  IMAD.X R49, RZ, RZ, UR41, P0 ;  /* 0x00000029ff317e24 */ /* 0x000fca00080e06ff */
[----:B------:R-:W2:Y:S04]  /*0af0*/  LDG.E.128.CONSTANT R8, desc[UR36][R48.64] ;  /* 0x0000002430087981 */ /* 0x000ea8000c1e9d00 */
[----:B------:R-:W3:Y:S04]  /*0b00*/  LDG.E.128.CONSTANT R12, desc[UR36][R48.64+0x10] ;  /* 0x00001024300c7981 */ /* 0x000ee8000c1e9d00 */
[----:B------:R-:W4:Y:S01]  /*0b10*/  LDG.E.128.CONSTANT R28, desc[UR36][R48.64+0x20] ;  /* 0x00002024301c7981 */ /* 0x000f22000c1e9d00 */
[----:B------:R-:W-:Y:S01]  /*0b20*/  LOP3.LUT R6, R46, 0x1, RZ, 0xc0, !PT ;  /* 0x000000012e067812 */ /* 0x000fe200078ec0ff */
[----:B------:R-:W-:Y:S01]  /*0b30*/  IMAD.MOV.U32 R7, RZ, RZ, 0x3da8ff83 ;  /* 0x3da8ff83ff077424 */ /* 0x000fe200078e00ff */
[----:B------:R-:W-:-:S02]  /*0b40*/  DMUL R42, R44, R44 ;  /* 0x0000002c2c2a7228 */ /* 0x000fc40000000000 */
[----:B------:R-:W-:Y:S01]  /*0b50*/  ISETP.NE.U32.AND P0, PT, R6, 0x1, PT ;  /* 0x000000010600780c */ /* 0x000fe20003f05070 */
[----:B------:R-:W-:-:S03]  /*0b60*/  IMAD.MOV.U32 R6, RZ, RZ, 0x20fd8164 ;  /* 0x20fd8164ff067424 */ /* 0x000fc600078e00ff */
[----:B------:R-:W-:Y:S02]  /*0b70*/  FSEL R7, -R7, 0.11223486810922622681, !P0 ;  /* 0x3de5db6507077808 */ /* 0x000fe40004000100 */
[----:B------:R-:W-:-:S06]  /*0b80*/  FSEL R6, R6, -8.06006814911005101289e+34, !P0 ;  /* 0xf9785eba06067808 */ /* 0x000fcc0004000000 */
[----:B--2---:R-:W-:-:S08]  /*0b90*/  DFMA R6, R42, R6, R8 ;  /* 0x000000062a06722b */ /* 0x004fd00000000008 */
[----:B------:R-:W-:-:S08]  /*0ba0*/  DFMA R6, R42, R6, R10 ;  /* 0x000000062a06722b */ /* 0x000fd0000000000a */
[----:B---3--:R-:W-:-:S08]  /*0bb0*/  DFMA R6, R42, R6, R12 ;  /* 0x000000062a06722b */ /* 0x008fd0000000000c */
[----:B------:R-:W-:-:S08]  /*0bc0*/  DFMA R6, R42, R6, R14 ;  /* 0x000000062a06722b */ /* 0x000fd0000000000e */
[----:B----4-:R-:W-:-:S08]  /*0bd0*/  DFMA R6, R42, R6, R28 ;  /* 0x000000062a06722b */ /* 0x010fd0000000001c */
[----:B------:R-:W-:-:S08]  /*0be0*/  DFMA R6, R42, R6, R30 ;  /* 0x000000062a06722b */ /* 0x000fd0000000001e */
[----:B------:R-:W-:Y:S02]  /*0bf0*/  DFMA R8, R6, R44, R44 ;  /* 0x0000002c0608722b */ /* 0x000fe4000000002c */
[----:B------:R-:W-:-:S10]  /*0c00*/  DFMA R6, R42, R6, 1 ;  /* 0x3ff000002a06742b */ /* 0x000fd40000000006 */
[----:B------:R-:W-:Y:S02]  /*0c10*/  FSEL R10, R6, R8, !P0 ;  /* 0x00000008060a7208 */ /* 0x000fe40004000000 */
[----:B------:R-:W-:Y:S01]  /*0c20*/  FSEL R11, R7, R9, !P0 ;  /* 0x00000009070b7208 */ /* 0x000fe20004000000 */
[----:B------:R-:W-:Y:S01]  /*0c30*/  DMUL R8, R4, 0.5 ;  /* 0x3fe0000004087828 */ /* 0x000fe20000000000 */
[----:B------:R-:W-:-:S04]  /*0c40*/  LOP3.LUT P0, RZ, R46, 0x2, RZ, 0xc0, !PT ;  /* 0x000000022eff7812 */ /* 0x000fc8000780c0ff */
[----:B------:R-:W-:-:S10]  /*0c50*/  DADD R6, RZ, -R10 ;  /* 0x00000000ff067229 */ /* 0x000fd4000000080a */
[----:B------:R-:W-:Y:S02]  /*0c60*/  FSEL R6, R10, R6, !P0 ;  /* 0x000000060a067208 */ /* 0x000fe40004000000 */
[----:B------:R-:W-:-:S06]  /*0c70*/  FSEL R7, R11, R7, !P0 ;  /* 0x000000070b077208 */ /* 0x000fcc0004000000 */
[----:B------:R-:W-:-:S11]  /*0c80*/  DFMA R4, R8, |R6|, R4 ;  /* 0x400000060804722b */ /* 0x000fd60000000004 */
.L_x_17:
[----:B------:R-:W-:Y:S05]  /*0c90*/  BSYNC.RECONVERGENT B2 ;  /* 0x0000000000027941 */ /* 0x000fea0003800200 */
.L_x_16:
[----:B------:R-:W0:Y:S01]  /*0ca0*/  S2UR UR5, SR_CgaCtaId ;  /* 0x00000000000579c3 */ /* 0x000e220000008800 */
[----:B------:R-:W-:Y:S01]  /*0cb0*/  UMOV UR4, 0x400 ;  /* 0x0000040000047882 */ /* 0x000fe20000000000 */
[----:B------:R-:W-:Y:S01]  /*0cc0*/  BSSY.RECONVERGENT B1, `(.L_x_20) ;  /* 0x0000017000017945 */ /* 0x000fe20003800200 */
[----:B0-----:R-:W-:-:S03]  /*0cd0*/  ULEA UR4, UR5, UR4, 0x18 ;  /* 0x0000000405047291 */ /* 0x001fc6000f8ec0ff */
[----:B------:R-:W-:-:S03]  /*0ce0*/  UMOV UR5, 0x3eb0c6f7 ;  /* 0x3eb0c6f700057882 */ /* 0x000fc60000000000 */
[----:B------:R-:W-:Y:S01]  /*0cf0*/  LEA R12, R17, UR4, 0x6 ;  /* 0x00000004110c7c11 */ /* 0x000fe2000f8e30ff */
[----:B------:R-:W-:-:S04]  /*0d00*/  UMOV UR4, 0xa0b5ed8d ;  /* 0xa0b5ed8d00047882 */ /* 0x000fc80000000000 */
[----:B------:R-:W0:Y:S04]  /*0d10*/  LDS.128 R8, [R12] ;  /* 0x000000000c087984 */ /* 0x000e280000000c00 */
[----:B------:R-:W1:Y:S01]  /*0d20*/  LDS.64 R48, [R12+0x10] ;  /* 0x000010000c307984 */ /* 0x000e620000000a00 */
[----:B0----5:R-:W-:Y:S02]  /*0d30*/  DADD R10, -R24, R10 ;  /* 0x00000000180a7229 */ /* 0x021fe4000000010a */
[----:B------:R-:W-:Y:S02]  /*0d40*/  DADD R50, -R26, R8 ;  /* 0x000000001a327229 */ /* 0x000fe40000000108 */
[----:B-1----:R-:W-:-:S04]  /*0d50*/  DADD R48, -R22, R48 ;  /* 0x0000000016307229 */ /* 0x002fc80000000130 */
[----:B------:R-:W-:-:S08]  /*0d60*/  DMUL R6, R10, R10 ;  /* 0x0000000a0a067228 */ /* 0x000fd00000000000 */
[----:B------:R-:W-:-:S08]  /*0d70*/  DFMA R6, R50, R50, R6 ;  /* 0x000000323206722b */ /* 0x000fd00000000006 */
[----:B------:R-:W-:-:S08]  /*0d80*/  DFMA R6, R48, R48, R6 ;  /* 0x000000303006722b */ /* 0x000fd00000000006 */
[----:B------:R-:W-:-:S08]  /*0d90*/  DADD R46, R6, UR4 ;  /* 0x00000004062e7e29 */ /* 0x000fd00008000000 */
[----:B------:R-:W-:-:S14]  /*0da0*/  DSETP.NEU.AND P0, PT, R46, RZ, PT ;  /* 0x000000ff2e00722a */ /* 0x000fdc0003f0d000 */
[----:B------:R-:W-:Y:S01]  /*0db0*/  @!P0 CS2R R6, SRZ ;  /* 0x0000000000068805 */ /* 0x000fe2000001ff00 */
[----:B------:R-:W-:Y:S06]  /*0dc0*/  @!P0 BRA `(.L_x_21) ;  /* 0x0000000000188947 */ /* 0x000fec0003800000 */
[----:B------:R-:W-:Y:S01]  /*0dd0*/  DADD R8, -RZ, |R46| ;  /* 0x00000000ff087229 */ /* 0x000fe2000000052e */
[----:B------:R-:W-:-:S10]  /*0de0*/  MOV R52, 0xe00 ;  /* 0x00000e0000347802 */ /* 0x000fd40000000f00 */
[----:B------:R-:W-:Y:S05]  /*0df0*/  CALL.REL.NOINC `($_Z15kernel_problem3iiP4BodyS0_Ph$__internal_accurate_pow) ;  /* 0x0000001000247944 */ /* 0x000fea0003c00000 */
[----:B------:R-:W-:-:S04]  /*0e00*/  ISETP.GE.AND P0, PT, R47, RZ, PT ;  /* 0x000000ff2f00720c */ /* 0x000fc80003f06270 */
[----:B------:R-:W-:Y:S02]  /*0e10*/  FSEL R6, R6, RZ, P0 ;  /* 0x000000ff06067208 */ /* 0x000fe40000000000 */
[----:B------:R-:W-:-:S07]  /*0e20*/  FSEL R7, R14, -QNAN , P0 ;  /* 0xfff800000e077808 */ /* 0x000fce0000000000 */
.L_x_21:
[----:B------:R-:W-:Y:S05]  /*0e30*/  BSYNC.RECONVERGENT B1 ;  /* 0x0000000000017941 */ /* 0x000fea0003800200 */
.L_x_20:
[C---:B------:R-:W-:Y:S01]  /*0e40*/  DADD R8, R46.reuse, 1.5 ;  /* 0x3ff800002e087429 */ /* 0x040fe20000000000 */
[----:B------:R-:W-:Y:S01]  /*0e50*/  BSSY.RECONVERGENT B1, `(.L_x_22) ;  /* 0x000000b000017945 */ /* 0x000fe20003800200 */
[----:B------:R-:W-:-:S08]  /*0e60*/  DSETP.NEU.AND P1, PT, R46, 1, PT ;  /* 0x3ff000002e00742a */ /* 0x000fd00003f2d000 */
[----:B------:R-:W-:-:S04]  /*0e70*/  LOP3.LUT R8, R9, 0x7ff00000, RZ, 0xc0, !PT ;  /* 0x7ff0000009087812 */ /* 0x000fc800078ec0ff */
[----:B------:R-:W-:-:S13]  /*0e80*/  ISETP.NE.AND P0, PT, R8, 0x7ff00000, PT ;  /* 0x7ff000000800780c */ /* 0x000fda0003f05270 */
[----:B------:R-:W-:Y:S05]  /*0e90*/  @P0 BRA `(.L_x_23) ;  /* 0x0000000000180947 */ /* 0x000fea0003800000 */
[----:B------:R-:W-:-:S14]  /*0ea0*/  DSETP.NAN.AND P0, PT, R46, R46, PT ;  /* 0x0000002e2e00722a */ /* 0x000fdc0003f08000 */
[----:B------:R-:W-:Y:S01]  /*0eb0*/  @P0 DADD R6, R46, 1.5 ;  /* 0x3ff800002e060429 */ /* 0x000fe20000000000 */
[----:B------:R-:W-:Y:S10]  /*0ec0*/  @P0 BRA `(.L_x_23) ;  /* 0x00000000000c0947 */ /* 0x000ff40003800000 */
[----:B------:R-:W-:-:S14]  /*0ed0*/  DSETP.NEU.AND P0, PT, R46, +INF , PT ;  /* 0x7ff000002e00742a */ /* 0x000fdc0003f0d000 */
[----:B------:R-:W-:Y:S02]  /*0ee0*/  @!P0 IMAD.MOV.U32 R6, RZ, RZ, 0x0 ;  /* 0x00000000ff068424 */ /* 0x000fe400078e00ff */
[----:B------:R-:W-:-:S07]  /*0ef0*/  @!P0 IMAD.MOV.U32 R7, RZ, RZ, 0x7ff00000 ;  /* 0x7ff00000ff078424 */ /* 0x000fce00078e00ff */
.L_x_23:
[----:B------:R-:W-:Y:S05]  /*0f00*/  BSYNC.RECONVERGENT B1 ;  /* 0x0000000000017941 */ /* 0x000fea0003800200 */
.L_x_22:
[----:B------:R-:W-:Y:S01]  /*0f10*/  FSEL R7, R7, 1.875, P1 ;  /* 0x3ff0000007077808 */ /* 0x000fe20000800000 */
[----:B------:R-:W-:Y:S01]  /*0f20*/  IMAD.MOV.U32 R8, RZ, RZ, 0x1 ;  /* 0x00000001ff087424 */ /* 0x000fe200078e00ff */
[----:B------:R-:W-:Y:S01]  /*0f30*/  FSEL R6, R6, RZ, P1 ;  /* 0x000000ff06067208 */ /* 0x000fe20000800000 */
[----:B------:R-:W-:Y:S01]  /*0f40*/  UMOV UR4, 0xf4deae16 ;  /* 0xf4deae1600047882 */ /* 0x000fe20000000000 */
[----:B------:R-:W0:Y:S01]  /*0f50*/  MUFU.RCP64H R9, R7 ;  /* 0x0000000700097308 */ /* 0x000e220000001800 */
[----:B------:R-:W-:Y:S01]  /*0f60*/  UMOV UR5, 0x3dd25868 ;  /* 0x3dd2586800057882 */ /* 0x000fe20000000000 */
[----:B------:R-:W-:Y:S01]  /*0f70*/  BSSY.RECONVERGENT B1, `(.L_x_24) ;  /* 0x0000015000017945 */ /* 0x000fe20003800200 */
[----:B------:R-:W-:-:S08]  /*0f80*/  DMUL R4, R4, UR4 ;  /* 0x0000000404047c28 */ /* 0x000fd00008000000 */
[----:B------:R-:W-:Y:S02]  /*0f90*/  DMUL R50, R50, R4 ;  /* 0x0000000432327228 */ /* 0x000fe40000000000 */
[----:B0-----:R-:W-:-:S08]  /*0fa0*/  DFMA R12, -R6, R8, 1 ;  /* 0x3ff00000060c742b */ /* 0x001fd00000000108 */
[----:B------:R-:W-:Y:S01]  /*0fb0*/  FSETP.GEU.AND P1, PT, |R51|, 6.5827683646048100446e-37, PT ;  /* 0x036000003300780b */ /* 0x000fe20003f2e200 */
[----:B------:R-:W-:-:S08]  /*0fc0*/  DFMA R12, R12, R12, R12 ;  /* 0x0000000c0c0c722b */ /* 0x000fd0000000000c */
[----:B------:R-:W-:-:S08]  /*0fd0*/  DFMA R8, R8, R12, R8 ;  /* 0x0000000c0808722b */ /* 0x000fd00000000008 */
[----:B------:R-:W-:-:S08]  /*0fe0*/  DFMA R12, -R6, R8, 1 ;  /* 0x3ff00000060c742b */ /* 0x000fd00000000108 */
[----:B------:R-:W-:-:S08]  /*0ff0*/  DFMA R8, R8, R12, R8 ;  /* 0x0000000c0808722b */ /* 0x000fd00000000008 */
[----:B------:R-:W-:-:S08]  /*1000*/  DMUL R12, R50, R8 ;  /* 0x00000008320c7228 */ /* 0x000fd00000000000 */
[----:B------:R-:W-:-:S08]  /*1010*/  DFMA R14, -R6, R12, R50 ;  /* 0x0000000c060e722b */ /* 0x000fd00000000132 */
[----:B------:R-:W-:-:S10]  /*1020*/  DFMA R8, R8, R14, R12 ;  /* 0x0000000e0808722b */ /* 0x000fd4000000000c */
[----:B------:R-:W-:-:S05]  /*1030*/  FFMA R12, RZ, R7, R9 ;  /* 0x00000007ff0c7223 */ /* 0x000fca0000000009 */
[----:B------:R-:W-:-:S13]  /*1040*/  FSETP.GT.AND P0, PT, |R12|, 1.469367938527859385e-39, PT ;  /* 0x001000000c00780b */ /* 0x000fda0003f04200 */
[----:B------:R-:W-:Y:S05]  /*1050*/  @P0 BRA P1, `(.L_x_25) ;  /* 0x0000000000180947 */ /* 0x000fea0000800000 */
[----:B------:R-:W-:Y:S01]  /*1060*/  IMAD.MOV.U32 R8, RZ, RZ, R50 ;  /* 0x000000ffff087224 */ /* 0x000fe200078e0032 */
[----:B------:R-:W-:Y:S01]  /*1070*/  MOV R46, 0x10c0 ;  /* 0x000010c0002e7802 */ /* 0x000fe20000000f00 */
[----:B------:R-:W-:Y:S02]  /*1080*/  IMAD.MOV.U32 R9, RZ, RZ, R51 ;  /* 0x000000ffff097224 */ /* 0x000fe400078e0033 */
[----:B------:R-:W-:Y:S02]  /*1090*/  IMAD.MOV.U32 R12, RZ, RZ, R6 ;  /* 0x000000ffff0c7224 */ /* 0x000fe400078e0006 */
[----:B------:R-:W-:-:S07]  /*10a0*/  IMAD.MOV.U32 R13, RZ, RZ, R7 ;  /* 0x000000ffff0d7224 */ /* 0x000fce00078e0007 */
[----:B------:R-:W-:Y:S05]  /*10b0*/  CALL.REL.NOINC `($__internal_0_$__cuda_sm20_div_rn_f64_full) ;  /* 0x0000000800047944 */ /* 0x000fea0003c00000 */
.L_x_25:
[----:B------:R-:W-:Y:S05]  /*10c0*/  BSYNC.RECONVERGENT B1 ;  /* 0x0000000000017941 */ /* 0x000fea0003800200 */
.L_x_24:
[----:B------:R-:W0:Y:S01]  /*10d0*/  MUFU.RCP64H R13, R7 ;  /* 0x00000007000d7308 */ /* 0x000e220000001800 */
[----:B------:R-:W-:Y:S01]  /*10e0*/  IMAD.MOV.U32 R12, RZ, RZ, 0x1 ;  /* 0x00000001ff0c7424 */ /* 0x000fe200078e00ff */
[----:B------:R-:W-:Y:S01]  /*10f0*/  BSSY.RECONVERGENT B1, `(.L_x_26) ;  /* 0x0000017000017945 */ /* 0x000fe20003800200 */
[----:B------:R-:W-:-:S04]  /*1100*/  DADD R38, R38, R8 ;  /* 0x0000000026267229 */ /* 0x000fc80000000008 */
[----:B0-----:R-:W-:-:S08]  /*1110*/  DFMA R14, -R6, R12, 1 ;  /* 0x3ff00000060e742b */ /* 0x001fd0000000010c */
[----:B------:R-:W-:-:S08]  /*1120*/  DFMA R14, R14, R14, R14 ;  /* 0x0000000e0e0e722b */ /* 0x000fd0000000000e */
[----:B------:R-:W-:Y:S02]  /*1130*/  DFMA R14, R12, R14, R12 ;  /* 0x0000000e0c0e722b */ /* 0x000fe4000000000c */
[----:B------:R-:W-:-:S06]  /*1140*/  DMUL R12, R10, R4 ;  /* 0x000000040a0c7228 */ /* 0x000fcc0000000000 */
[----:B------:R-:W-:-:S04]  /*1150*/  DFMA R28, -R6, R14, 1 ;  /* 0x3ff00000061c742b */ /* 0x000fc8000000010e */
[----:B------:R-:W-:-:S04]  /*1160*/  FSETP.GEU.AND P1, PT, |R13|, 6.5827683646048100446e-37, PT ;  /* 0x036000000d00780b */ /* 0x000fc80003f2e200 */
        /* <DEDUP_REMOVED lines=13> */
[----:B------:R-:W-:Y:S02]  /*1240*/  IMAD.MOV.U32 R10, RZ, RZ, R8 ;  /* 0x000000ffff0a7224 */ /* 0x000fe400078e0008 */
[----:B------:R-:W-:-:S07]  /*1250*/  IMAD.MOV.U32 R11, RZ, RZ, R9 ;  /* 0x000000ffff0b7224 */ /* 0x000fce00078e0009 */
.L_x_27:
[----:B------:R-:W-:Y:S05]  /*1260*/  BSYNC.RECONVERGENT B1 ;  /* 0x0000000000017941 */ /* 0x000fea0003800200 */
.L_x_26:
[----:B------:R-:W0:Y:S01]  /*1270*/  MUFU.RCP64H R9, R7 ;  /* 0x0000000700097308 */ /* 0x000e220000001800 */
[----:B------:R-:W-:Y:S01]  /*1280*/  IMAD.MOV.U32 R8, RZ, RZ, 0x1 ;  /* 0x00000001ff087424 */ /* 0x000fe200078e00ff */
[----:B------:R-:W-:Y:S01]  /*1290*/  DMUL R48, R48, R4 ;  /* 0x0000000430307228 */ /* 0x000fe20000000000 */
[----:B------:R-:W-:Y:S01]  /*12a0*/  BSSY.RECONVERGENT B1, `(.L_x_28) ;  /* 0x0000016000017945 */ /* 0x000fe20003800200 */
[----:B------:R-:W-:-:S08]  /*12b0*/  DADD R36, R36, R10 ;  /* 0x0000000024247229 */ /* 0x000fd0000000000a */
[----:B------:R-:W-:Y:S01]  /*12c0*/  FSETP.GEU.AND P1, PT, |R49|, 6.5827683646048100446e-37, PT ;  /* 0x036000003100780b */ /* 0x000fe20003f2e200 */
[----:B0-----:R-:W-:-:S08]  /*12d0*/  DFMA R12, -R6, R8, 1 ;  /* 0x3ff00000060c742b */ /* 0x001fd00000000108 */
        /* <DEDUP_REMOVED lines=18> */
.L_x_29:
[----:B------:R-:W-:Y:S05]  /*1400*/  BSYNC.RECONVERGENT B1 ;  /* 0x0000000000017941 */ /* 0x000fea0003800200 */
.L_x_28:
[----:B------:R-:W-:-:S11]  /*1410*/  DADD R34, R34, R4 ;  /* 0x0000000022227229 */ /* 0x000fd60000000004 */
.L_x_15:
[----:B------:R-:W-:Y:S05]  /*1420*/  BSYNC.RECONVERGENT B0 ;  /* 0x0000000000007941 */ /* 0x000fea0003800200 */
.L_x_14:
[----:B------:R-:W-:Y:S02]  /*1430*/  VIADD R32, R32, 0x20 ;  /* 0x0000002020207836 */ /* 0x000fe40000000000 */
[----:B------:R-:W-:Y:S02]  /*1440*/  VIADD R33, R33, 0x20 ;  /* 0x0000002021217836 */ /* 0x000fe40000000000 */
[----:B------:R-:W-:Y:S01]  /*1450*/  VIADD R20, R20, 0x200 ;  /* 0x0000020014147836 */ /* 0x000fe20000000000 */
[----:B------:R-:W-:Y:S06]  /*1460*/  @P3 BRA `(.L_x_30) ;  /* 0xfffffff000d43947 */ /* 0x000fec000383ffff */
[----:B------:R-:W-:Y:S02]  /*1470*/  DMUL R38, R38, 60 ;  /* 0x404e000026267828 */ /* 0x000fe40000000000 */
[----:B------:R-:W-:Y:S02]  /*1480*/  DMUL R36, R36, 60 ;  /* 0x404e000024247828 */ /* 0x000fe40000000000 */
[----:B------:R-:W-:-:S11]  /*1490*/  DMUL R34, R34, 60 ;  /* 0x404e000022227828 */ /* 0x000fd60000000000 */
.L_x_12:
[----:B------:R-:W0:Y:S01]  /*14a0*/  S2R R3, SR_CgaCtaId ;  /* 0x0000000000037919 */ /* 0x000e220000008800 */
[----:B------:R-:W-:Y:S01]  /*14b0*/  MOV R0, 0x400 ;  /* 0x0000040000007802 */ /* 0x000fe20000000f00 */
[----:B------:R-:W-:Y:S01]  /*14c0*/  IMAD R11, R17, UR39, R18 ;  /* 0x00000027110b7c24 */ /* 0x000fe2000f8e0212 */
[----:B------:R-:W-:Y:S05]  /*14d0*/  WARPSYNC.ALL ;  /* 0x0000000000007948 */ /* 0x000fea0003800000 */
[----:B0-----:R-:W-:-:S05]  /*14e0*/  LEA R12, R3, R0, 0x18 ;  /* 0x00000000030c7211 */ /* 0x001fca00078ec0ff */
[----:B------:R-:W-:-:S05]  /*14f0*/  IMAD R11, R11, 0x18, R12 ;  /* 0x000000180b0b7824 */ /* 0x000fca00078e020c */
[----:B------:R0:W-:Y:S04]  /*1500*/  STS.64 [R11+0x800], R38 ;  /* 0x000800260b007388 */ /* 0x0001e80000000a00 */
[----:B------:R0:W-:Y:S04]  /*1510*/  STS.64 [R11+0x808], R36 ;  /* 0x000808240b007388 */ /* 0x0001e80000000a00 */
[----:B------:R0:W-:Y:S01]  /*1520*/  STS.64 [R11+0x810], R34 ;  /* 0x000810220b007388 */ /* 0x0001e20000000a00 */
[----:B------:R-:W1:Y:S01]  /*1530*/  LDCU UR4, c[0x0][0x364] ;  /* 0x00006c80ff0477ac */ /* 0x000e620008000800 */
[----:B------:R-:W-:Y:S01]  /*1540*/  BAR.SYNC.DEFER_BLOCKING 0x0 ;  /* 0x0000000000007b1d */ /* 0x000fe20000010000 */
[----:B-1----:R-:W-:-:S09]  /*1550*/  UISETP.GE.U32.AND UP0, UPT, UR4, 0x2, UPT ;  /* 0x000000020400788c */ /* 0x002fd2000bf06070 */
[----:B0-----:R-:W-:Y:S05]  /*1560*/  BRA.U !UP0, `(.L_x_31) ;  /* 0x0000000108647547 */ /* 0x001fea000b800000 */
[----:B------:R-:W-:-:S07]  /*1570*/  IMAD.MOV.U32 R0, RZ, RZ, 0x2 ;  /* 0x00000002ff007424 */ /* 0x000fce00078e00ff */
.L_x_34:
[----:B------:R-:W-:Y:S01]  /*1580*/  VIADD R2, R0, 0xffffffff ;  /* 0xffffffff00027836 */ /* 0x000fe20000000000 */
[----:B------:R-:W-:Y:S04]  /*1590*/  BSSY.RECONVERGENT B0, `(.L_x_32) ;  /* 0x0000012000007945 */ /* 0x000fe80003800200 */
[----:B------:R-:W-:-:S13]  /*15a0*/  LOP3.LUT P0, RZ, R2, R17, RZ, 0xc0, !PT ;  /* 0x0000001102ff7212 */ /* 0x000fda000780c0ff */
[----:B0-----:R-:W-:Y:S05]  /*15b0*/  @P0 BRA `(.L_x_33) ;  /* 0x00000000003c0947 */ /* 0x001fea0003800000 */
[----:B------:R-:W-:Y:S01]  /*15c0*/  LEA.HI R3, R0, R17, RZ, 0x1f ;  /* 0x0000001100037211 */ /* 0x000fe200078ff8ff */
[----:B------:R-:W-:Y:S04]  /*15d0*/  LDS.64 R4, [R11+0x800] ;  /* 0x000800000b047984 */ /* 0x000fe80000000a00 */
[----:B------:R-:W-:Y:S01]  /*15e0*/  IMAD R3, R3, UR39, R18 ;  /* 0x0000002703037c24 */ /* 0x000fe2000f8e0212 */
[----:B------:R-:W-:Y:S03]  /*15f0*/  LDS.64 R6, [R11+0x808] ;  /* 0x000808000b067984 */ /* 0x000fe60000000a00 */
[----:B------:R-:W-:Y:S01]  /*1600*/  IMAD R10, R3, 0x18, R12 ;  /* 0x00000018030a7824 */ /* 0x000fe200078e020c */
[----:B------:R-:W-:Y:S04]  /*1610*/  LDS.64 R8, [R11+0x810] ;  /* 0x000810000b087984 */ /* 0x000fe80000000a00 */
[----:B------:R-:W0:Y:S02]  /*1620*/  LDS.64 R2, [R10+0x800] ;  /* 0x000800000a027984 */ /* 0x000e240000000a00 */
[----:B0-----:R-:W-:-:S07]  /*1630*/  DADD R2, R2, R4 ;  /* 0x0000000002027229 */ /* 0x001fce0000000004 */
[----:B------:R-:W-:Y:S04]  /*1640*/  STS.64 [R11+0x800], R2 ;  /* 0x000800020b007388 */ /* 0x000fe80000000a00 */
[----:B------:R-:W0:Y:S02]  /*1650*/  LDS.64 R4, [R10+0x808] ;  /* 0x000808000a047984 */ /* 0x000e240000000a00 */
[----:B0-----:R-:W-:-:S07]  /*1660*/  DADD R4, R4, R6 ;  /* 0x0000000004047229 */ /* 0x001fce0000000006 */
[----:B------:R-:W-:Y:S04]  /*1670*/  STS.64 [R11+0x808], R4 ;  /* 0x000808040b007388 */ /* 0x000fe80000000a00 */
[----:B------:R-:W0:Y:S02]  /*1680*/  LDS.64 R6, [R10+0x810] ;  /* 0x000810000a067984 */ /* 0x000e240000000a00 */
[----:B0-----:R-:W-:-:S07]  /*1690*/  DADD R6, R6, R8 ;  /* 0x0000000006067229 */ /* 0x001fce0000000008 */
[----:B------:R0:W-:Y:S04]  /*16a0*/  STS.64 [R11+0x810], R6 ;  /* 0x000810060b007388 */ /* 0x0001e80000000a00 */
.L_x_33:
[----:B------:R-:W-:Y:S05]  /*16b0*/  BSYNC.RECONVERGENT B0 ;  /* 0x0000000000007941 */ /* 0x000fea0003800200 */
.L_x_32:
[----:B------:R-:W-:Y:S01]  /*16c0*/  IMAD.SHL.U32 R0, R0, 0x2, RZ ;  /* 0x0000000200007824 */ /* 0x000fe200078e00ff */
[----:B------:R-:W-:Y:S04]  /*16d0*/  BAR.SYNC.DEFER_BLOCKING 0x0 ;  /* 0x0000000000007b1d */ /* 0x000fe80000010000 */
[----:B------:R-:W-:-:S13]  /*16e0*/  ISETP.GT.U32.AND P0, PT, R0, UR4, PT ;  /* 0x0000000400007c0c */ /* 0x000fda000bf04070 */
[----:B------:R-:W-:Y:S05]  /*16f0*/  @!P0 BRA `(.L_x_34) ;  /* 0xfffffffc00a08947 */ /* 0x000fea000383ffff */
.L_x_31:
[----:B------:R-:W1:Y:S02]  /*1700*/  LDCU UR5, c[0x0][0x384] ;  /* 0x00007080ff0577ac */ /* 0x000e640008000800 */
[----:B-1----:R-:W-:-:S04]  /*1710*/  ISETP.GE.AND P0, PT, R16, UR5, PT ;  /* 0x0000000510007c0c */ /* 0x002fc8000bf06270 */
[----:B------:R-:W-:-:S13]  /*1720*/  ISETP.GT.U32.OR P0, PT, R17, 0x2, P0 ;  /* 0x000000021100780c */ /* 0x000fda0000704470 */
[----:B------:R-:W-:Y:S05]  /*1730*/  @P0 EXIT ;  /* 0x000000000000094d */ /* 0x000fea0003800000 */
[----:B------:R-:W1:Y:S01]  /*1740*/  LDC.64 R2, c[0x0][0x388] ;  /* 0x0000e200ff027b82 */ /* 0x000e620000000a00 */
[----:B------:R-:W-:Y:S02]  /*1750*/  VIADD R5, R18, UR39 ;  /* 0x0000002712057c36 */ /* 0x000fe40008000000 */
[----:B------:R-:W-:-:S05]  /*1760*/  VIADD R0, R12, 0x800 ;  /* 0x000008000c007836 */ /* 0x000fca0000000000 */
[----:B------:R-:W2:Y:S01]  /*1770*/  LDC.64 R8, c[0x0][0x390] ;  /* 0x0000e400ff087b82 */ /* 0x000ea20000000a00 */
[----:B-1----:R-:W-:-:S04]  /*1780*/  IMAD.WIDE R2, R16, 0x40, R2 ;  /* 0x0000004010027825 */ /* 0x002fc800078e0202 */
[----:B------:R-:W-:-:S06]  /*1790*/  IMAD.WIDE.U32 R2, R17, 0x8, R2 ;  /* 0x0000000811027825 */ /* 0x000fcc00078e0002 */
[----:B------:R-:W3:Y:S01]  /*17a0*/  LDG.E.64 R2, desc[UR36][R2.64+0x18] ;  /* 0x0000182402027981 */ /* 0x000ee2000c1e1b00 */
[----:B------:R-:W-:Y:S02]  /*17b0*/  IMAD R18, R18, 0x3, R17 ;  /* 0x0000000312127824 */ /* 0x000fe400078e0211 */
[C-C-:B------:R-:W-:Y:S02]  /*17c0*/  IMAD R13, R5.reuse, 0x18, R12.reuse ;  /* 0x00000018050d7824 */ /* 0x140fe400078e020c */
[----:B------:R-:W-:Y:S02]  /*17d0*/  IMAD R18, R18, 0x8, R12 ;  /* 0x0000000812127824 */ /* 0x000fe400078e020c */
[----:B------:R-:W-:Y:S01]  /*17e0*/  IMAD R0, R5, 0x18, R0 ;  /* 0x0000001805007824 */ /* 0x000fe200078e0200 */
[----:B-----5:R-:W-:Y:S03]  /*17f0*/  STS.64 [R13+0x800], R26 ;  /* 0x0008001a0d007388 */ /* 0x020fe60000000a00 */
[----:B0-----:R-:W-:Y:S01]  /*1800*/  IMAD R11, R17, 0x8, R0 ;  /* 0x00000008110b7824 */ /* 0x001fe200078e0200 */
[----:B------:R-:W-:Y:S04]  /*1810*/  STS.64 [R13+0x808], R24 ;  /* 0x000808180d007388 */ /* 0x000fe80000000a00 */
[----:B------:R-:W-:Y:S04]  /*1820*/  STS.64 [R13+0x810], R22 ;  /* 0x000810160d007388 */ /* 0x000fe80000000a00 */
[----:B------:R-:W3:Y:S04]  /*1830*/  LDS.64 R4, [R18+0x800] ;  /* 0x0008000012047984 */ /* 0x000ee80000000a00 */
[----:B------:R-:W0:Y:S01]  /*1840*/  LDS.64 R6, [R11] ;  /* 0x000000000b067984 */ /* 0x000e220000000a00 */
[----:B---3--:R-:W-:Y:S01]  /*1850*/  DADD R4, R2, R4 ;  /* 0x0000000002047229 */ /* 0x008fe20000000004 */
[----:B--2---:R-:W-:-:S07]  /*1860*/  IMAD.WIDE R2, R16, 0x40, R8 ;  /* 0x0000004010027825 */ /* 0x004fce00078e0208 */
[----:B0-----:R-:W-:Y:S01]  /*1870*/  DFMA R6, R4, 60, R6 ;  /* 0x404e00000406782b */ /* 0x001fe20000000006 */
[----:B------:R-:W-:-:S05]  /*1880*/  IMAD.WIDE.U32 R2, R17, 0x8, R2 ;  /* 0x0000000811027825 */ /* 0x000fca00078e0002 */
[----:B------:R-:W-:Y:S04]  /*1890*/  STG.E.64 desc[UR36][R2.64+0x18], R4 ;  /* 0x0000180402007986 */ /* 0x000fe8000c101b24 */
[----:B------:R-:W-:Y:S04]  /*18a0*/  STG.E.64 desc[UR36][R2.64], R6 ;  /* 0x0000000602007986 */ /* 0x000fe8000c101b24 */
[----:B------:R-:W-:Y:S01]  /*18b0*/  STS.64 [R11], R6 ;  /* 0x000000060b007388 */ /* 0x000fe20000000a00 */
[----:B------:R-:W-:Y:S05]  /*18c0*/  EXIT ;  /* 0x000000000000794d */ /* 0x000fea0003800000 */
        .weak           $__internal_0_$__cuda_sm20_div_rn_f64_full
        .type           $__internal_0_$__cuda_sm20_div_rn_f64_full,@function
        .size           $__internal_0_$__cuda_sm20_div_rn_f64_full,($_Z15kernel_problem3iiP4BodyS0_Ph$__internal_accurate_pow - $__internal_0_$__cuda_sm20_div_rn_f64_full)
$__internal_0_$__cuda_sm20_div_rn_f64_full:
[----:B------:R-:W-:Y:S01]  /*18d0*/  FSETP.GEU.AND P4, PT, |R9|, 1.469367938527859385e-39, PT ;  /* 0x001000000900780b */ /* 0x000fe20003f8e200 */
[----:B------:R-:W-:Y:S01]  /*18e0*/  IMAD.MOV.U32 R50, RZ, RZ, 0x1ca00000 ;  /* 0x1ca00000ff327424 */ /* 0x000fe200078e00ff */
[C---:B------:R-:W-:Y:S01]  /*18f0*/  FSETP.GEU.AND P0, PT, |R13|.reuse, 1.469367938527859385e-39, PT ;  /* 0x001000000d00780b */ /* 0x040fe20003f0e200 */
[----:B------:R-:W-:Y:S01]  /*1900*/  IMAD.MOV.U32 R42, RZ, RZ, R8 ;  /* 0x000000ffff2a7224 */ /* 0x000fe200078e0008 */
[----:B------:R-:W-:Y:S01]  /*1910*/  LOP3.LUT R44, R13, 0x800fffff, RZ, 0xc0, !PT ;  /* 0x800fffff0d2c7812 */ /* 0x000fe200078ec0ff */
[----:B------:R-:W-:Y:S01]  /*1920*/  IMAD.MOV.U32 R28, RZ, RZ, 0x1 ;  /* 0x00000001ff1c7424 */ /* 0x000fe200078e00ff */
[----:B------:R-:W-:Y:S01]  /*1930*/  LOP3.LUT R47, R9, 0x7ff00000, RZ, 0xc0, !PT ;  /* 0x7ff00000092f7812 */ /* 0x000fe200078ec0ff */
[----:B------:R-:W-:Y:S01]  /*1940*/  BSSY.RECONVERGENT B2, `(.L_x_35) ;  /* 0x0000050000027945 */ /* 0x000fe20003800200 */
[----:B------:R-:W-:Y:S01]  /*1950*/  LOP3.LUT R45, R44, 0x3ff00000, RZ, 0xfc, !PT ;  /* 0x3ff000002c2d7812 */ /* 0x000fe200078efcff */
[----:B------:R-:W-:Y:S01]  /*1960*/  IMAD.MOV.U32 R44, RZ, RZ, R12 ;  /* 0x000000ffff2c7224 */ /* 0x000fe200078e000c */
[----:B------:R-:W-:-:S03]  /*1970*/  LOP3.LUT R52, R13, 0x7ff00000, RZ, 0xc0, !PT ;  /* 0x7ff000000d347812 */ /* 0x000fc600078ec0ff */
[----:B------:R-:W-:Y:S02]  /*1980*/  @!P4 LOP3.LUT R14, R13, 0x7ff00000, RZ, 0xc0, !PT ;  /* 0x7ff000000d0ec812 */ /* 0x000fe400078ec0ff */
[----:B------:R-:W-:Y:S01]  /*1990*/  @!P0 DMUL R44, R12, 8.98846567431157953865e+307 ;  /* 0x7fe000000c2c8828 */ /* 0x000fe20000000000 */
[C---:B------:R-:W-:Y:S02]  /*19a0*/  ISETP.GE.U32.AND P1, PT, R47.reuse, R52, PT ;  /* 0x000000342f00720c */ /* 0x040fe40003f26070 */
[----:B------:R-:W-:Y:S01]  /*19b0*/  @!P4 ISETP.GE.U32.AND P5, PT, R47, R14, PT ;  /* 0x0000000e2f00c20c */ /* 0x000fe20003fa6070 */
[----:B------:R-:W-:Y:S01]  /*19c0*/  @!P4 IMAD.MOV.U32 R14, RZ, RZ, RZ ;  /* 0x000000ffff0ec224 */ /* 0x000fe200078e00ff */
[C---:B------:R-:W-:Y:S01]  /*19d0*/  SEL R43, R50.reuse, 0x63400000, !P1 ;  /* 0x63400000322b7807 */ /* 0x040fe20004800000 */
[----:B------:R-:W0:Y:S01]  /*19e0*/  MUFU.RCP64H R29, R45 ;  /* 0x0000002d001d7308 */ /* 0x000e220000001800 */
[----:B------:R-:W-:Y:S02]  /*19f0*/  @!P4 SEL R15, R50, 0x63400000, !P5 ;  /* 0x63400000320fc807 */ /* 0x000fe40006800000 */
[----:B------:R-:W-:-:S02]  /*1a00*/  LOP3.LUT R43, R43, 0x800fffff, R9, 0xf8, !PT ;  /* 0x800fffff2b2b7812 */ /* 0x000fc400078ef809 */
[----:B------:R-:W-:Y:S02]  /*1a10*/  @!P4 LOP3.LUT R15, R15, 0x80000000, R9, 0xf8, !PT ;  /* 0x800000000f0fc812 */ /* 0x000fe400078ef809 */
[----:B------:R-:W-:Y:S02]  /*1a20*/  @!P0 LOP3.LUT R52, R45, 0x7ff00000, RZ, 0xc0, !PT ;  /* 0x7ff000002d348812 */ /* 0x000fe400078ec0ff */
[----:B------:R-:W-:-:S06]  /*1a30*/  @!P4 LOP3.LUT R15, R15, 0x100000, RZ, 0xfc, !PT ;  /* 0x001000000f0fc812 */ /* 0x000fcc00078efcff */
[----:B------:R-:W-:Y:S02]  /*1a40*/  @!P4 DFMA R42, R42, 2, -R14 ;  /* 0x400000002a2ac82b */ /* 0x000fe4000000080e */
[----:B0-----:R-:W-:-:S08]  /*1a50*/  DFMA R14, R28, -R44, 1 ;  /* 0x3ff000001c0e742b */ /* 0x001fd0000000082c */
[----:B------:R-:W-:-:S08]  /*1a60*/  DFMA R14, R14, R14, R14 ;  /* 0x0000000e0e0e722b */ /* 0x000fd0000000000e */
[----:B------:R-:W-:-:S08]  /*1a70*/  DFMA R14, R28, R14, R28 ;  /* 0x0000000e1c0e722b */ /* 0x000fd0000000001c */
[----:B------:R-:W-:-:S08]  /*1a80*/  DFMA R30, R14, -R44, 1 ;  /* 0x3ff000000e1e742b */ /* 0x000fd0000000082c */
[----:B------:R-:W-:-:S08]  /*1a90*/  DFMA R30, R14, R30, R14 ;  /* 0x0000001e0e1e722b */ /* 0x000fd0000000000e */
[----:B------:R-:W-:-:S08]  /*1aa0*/  DMUL R14, R30, R42 ;  /* 0x0000002a1e0e7228 */ /* 0x000fd00000000000 */
[----:B------:R-:W-:-:S08]  /*1ab0*/  DFMA R28, R14, -R44, R42 ;  /* 0x8000002c0e1c722b */ /* 0x000fd0000000002a */
[----:B------:R-:W-:Y:S01]  /*1ac0*/  DFMA R28, R30, R28, R14 ;  /* 0x0000001c1e1c722b */ /* 0x000fe2000000000e */
[----:B------:R-:W-:Y:S01]  /*1ad0*/  IMAD.MOV.U32 R30, RZ, RZ, R47 ;  /* 0x000000ffff1e7224 */ /* 0x000fe200078e002f */
[----:B------:R-:W-:-:S05]  /*1ae0*/  @!P4 LOP3.LUT R30, R43, 0x7ff00000, RZ, 0xc0, !PT ;  /* 0x7ff000002b1ec812 */ /* 0x000fca00078ec0ff */
[----:B------:R-:W-:-:S05]  /*1af0*/  VIADD R14, R30, 0xffffffff ;  /* 0xffffffff1e0e7836 */ /* 0x000fca0000000000 */
[----:B------:R-:W-:Y:S01]  /*1b00*/  ISETP.GT.U32.AND P0, PT, R14, 0x7feffffe, PT ;  /* 0x7feffffe0e00780c */ /* 0x000fe20003f04070 */
[----:B------:R-:W-:-:S05]  /*1b10*/  VIADD R14, R52, 0xffffffff ;  /* 0xffffffff340e7836 */ /* 0x000fca0000000000 */
[----:B------:R-:W-:-:S13]  /*1b20*/  ISETP.GT.U32.OR P0, PT, R14, 0x7feffffe, P0 ;  /* 0x7feffffe0e00780c */ /* 0x000fda0000704470 */
[----:B------:R-:W-:Y:S05]  /*1b30*/  @P0 BRA `(.L_x_36) ;  /* 0x00000000006c0947 */ /* 0x000fea0003800000 */
[----:B------:R-:W-:-:S04]  /*1b40*/  LOP3.LUT R8, R13, 0x7ff00000, RZ, 0xc0, !PT ;  /* 0x7ff000000d087812 */ /* 0x000fc800078ec0ff */
[CC--:B------:R-:W-:Y:S02]  /*1b50*/  ISETP.GE.U32.AND P0, PT, R47.reuse, R8.reuse, PT ;  /* 0x000000082f00720c */ /* 0x0c0fe40003f06070 */
[----:B------:R-:W-:Y:S01]  /*1b60*/  VIADDMNMX R47, R47, -R8, 0xb9600000, !PT ;  /* 0xb96000002f2f7446 */ /* 0x000fe20007800908 */
[----:B------:R-:W-:Y:S01]  /*1b70*/  IMAD.MOV.U32 R8, RZ, RZ, RZ ;  /* 0x000000ffff087224 */ /* 0x000fe200078e00ff */
[----:B------:R-:W-:Y:S02]  /*1b80*/  SEL R9, R50, 0x63400000, !P0 ;  /* 0x6340000032097807 */ /* 0x000fe40004000000 */
[----:B------:R-:W-:-:S05]  /*1b90*/  VIMNMX R30, PT, PT, R47, 0x46a00000, PT ;  /* 0x46a000002f1e7848 */ /* 0x000fca0003fe0100 */
[----:B------:R-:W-:-:S04]  /*1ba0*/  IMAD.IADD R30, R30, 0x1, -R9 ;  /* 0x000000011e1e7824 */ /* 0x000fc800078e0a09 */
[----:B------:R-:W-:-:S06]  /*1bb0*/  VIADD R9, R30, 0x7fe00000 ;  /* 0x7fe000001e097836 */ /* 0x000fcc0000000000 */
[----:B------:R-:W-:-:S10]  /*1bc0*/  DMUL R14, R28, R8 ;  /* 0x000000081c0e7228 */ /* 0x000fd40000000000 */
[----:B------:R-:W-:-:S13]  /*1bd0*/  FSETP.GTU.AND P0, PT, |R15|, 1.469367938527859385e-39, PT ;  /* 0x001000000f00780b */ /* 0x000fda0003f0c200 */
[----:B------:R-:W-:Y:S05]  /*1be0*/  @P0 BRA `(.L_x_37) ;  /* 0x0000000000940947 */ /* 0x000fea0003800000 */
[----:B------:R-:W-:Y:S01]  /*1bf0*/  DFMA R42, R28, -R44, R42 ;  /* 0x8000002c1c2a722b */ /* 0x000fe2000000002a */
[----:B------:R-:W-:-:S09]  /*1c00*/  IMAD.MOV.U32 R12, RZ, RZ, RZ ;  /* 0x000000ffff0c7224 */ /* 0x000fd200078e00ff */
[C---:B------:R-:W-:Y:S02]  /*1c10*/  FSETP.NEU.AND P0, PT, R43.reuse, RZ, PT ;  /* 0x000000ff2b00720b */ /* 0x040fe40003f0d000 */
[----:B------:R-:W-:-:S04]  /*1c20*/  LOP3.LUT R31, R43, 0x80000000, R13, 0x48, !PT ;  /* 0x800000002b1f7812 */ /* 0x000fc800078e480d */
[----:B------:R-:W-:-:S07]  /*1c30*/  LOP3.LUT R13, R31, R9, RZ, 0xfc, !PT ;  /* 0x000000091f0d7212 */ /* 0x000fce00078efcff */
[----:B------:R-:W-:Y:S05]  /*1c40*/  @!P0 BRA `(.L_x_37) ;  /* 0x00000000007c8947 */ /* 0x000fea0003800000 */
[----:B------:R-:W-:Y:S01]  /*1c50*/  IMAD.MOV R9, RZ, RZ, -R30 ;  /* 0x000000ffff097224 */ /* 0x000fe200078e0a1e */
[----:B------:R-:W-:Y:S01]  /*1c60*/  DMUL.RP R12, R28, R12 ;  /* 0x0000000c1c0c7228 */ /* 0x000fe20000008000 */
[----:B------:R-:W-:-:S06]  /*1c70*/  IMAD.MOV.U32 R8, RZ, RZ, RZ ;  /* 0x000000ffff087224 */ /* 0x000fcc00078e00ff */
[----:B------:R-:W-:-:S03]  /*1c80*/  DFMA R8, R14, -R8, R28 ;  /* 0x800000080e08722b */ /* 0x000fc6000000001c */
[----:B------:R-:W-:-:S03]  /*1c90*/  LOP3.LUT R31, R13, R31, RZ, 0x3c, !PT ;  /* 0x0000001f0d1f7212 */ /* 0x000fc600078e3cff */
[----:B------:R-:W-:-:S04]  /*1ca0*/  IADD3 R8, PT, PT, -R30, -0x43300000, RZ ;  /* 0xbcd000001e087810 */ /* 0x000fc80007ffe1ff */
[----:B------:R-:W-:-:S04]  /*1cb0*/  FSETP.NEU.AND P0, PT, |R9|, R8, PT ;  /* 0x000000080900720b */ /* 0x000fc80003f0d200 */
[----:B------:R-:W-:Y:S02]  /*1cc0*/  FSEL R14, R12, R14, !P0 ;  /* 0x0000000e0c0e7208 */ /* 0x000fe40004000000 */
[----:B------:R-:W-:Y:S01]  /*1cd0*/  FSEL R15, R31, R15, !P0 ;  /* 0x0000000f1f0f7208 */ /* 0x000fe20004000000 */
[----:B------:R-:W-:Y:S06]  /*1ce0*/  BRA `(.L_x_37) ;  /* 0x0000000000547947 */ /* 0x000fec0003800000 */
.L_x_36:
[----:B------:R-:W-:-:S14]  /*1cf0*/  DSETP.NAN.AND P0, PT, R8, R8, PT ;  /* 0x000000080800722a */ /* 0x000fdc0003f08000 */
[----:B------:R-:W-:Y:S05]  /*1d00*/  @P0 BRA `(.L_x_38) ;  /* 0x0000000000440947 */ /* 0x000fea0003800000 */
[----:B------:R-:W-:-:S14]  /*1d10*/  DSETP.NAN.AND P0, PT, R12, R12, PT ;  /* 0x0000000c0c00722a */ /* 0x000fdc0003f08000 */
[----:B------:R-:W-:Y:S05]  /*1d20*/  @P0 BRA `(.L_x_39) ;  /* 0x0000000000300947 */ /* 0x000fea0003800000 */
[----:B------:R-:W-:Y:S01]  /*1d30*/  ISETP.NE.AND P0, PT, R30, R52, PT ;  /* 0x000000341e00720c */ /* 0x000fe20003f05270 */
[----:B------:R-:W-:Y:S02]  /*1d40*/  IMAD.MOV.U32 R14, RZ, RZ, 0x0 ;  /* 0x00000000ff0e7424 */ /* 0x000fe400078e00ff */
[----:B------:R-:W-:-:S10]  /*1d50*/  IMAD.MOV.U32 R15, RZ, RZ, -0x80000 ;  /* 0xfff80000ff0f7424 */ /* 0x000fd400078e00ff */
[----:B------:R-:W-:Y:S05]  /*1d60*/  @!P0 BRA `(.L_x_37) ;  /* 0x0000000000348947 */ /* 0x000fea0003800000 */
[----:B------:R-:W-:Y:S02]  /*1d70*/  ISETP.NE.AND P0, PT, R30, 0x7ff00000, PT ;  /* 0x7ff000001e00780c */ /* 0x000fe40003f05270 */
[----:B------:R-:W-:Y:S02]  /*1d80*/  LOP3.LUT R15, R9, 0x80000000, R13, 0x48, !PT ;  /* 0x80000000090f7812 */ /* 0x000fe400078e480d */
[----:B------:R-:W-:-:S13]  /*1d90*/  ISETP.EQ.OR P0, PT, R52, RZ, !P0 ;  /* 0x000000ff3400720c */ /* 0x000fda0004702670 */
[----:B------:R-:W-:Y:S01]  /*1da0*/  @P0 LOP3.LUT R8, R15, 0x7ff00000, RZ, 0xfc, !PT ;  /* 0x7ff000000f080812 */ /* 0x000fe200078efcff */
[----:B------:R-:W-:Y:S02]  /*1db0*/  @!P0 IMAD.MOV.U32 R14, RZ, RZ, RZ ;  /* 0x000000ffff0e8224 */ /* 0x000fe400078e00ff */
[----:B------:R-:W-:Y:S02]  /*1dc0*/  @P0 IMAD.MOV.U32 R14, RZ, RZ, RZ ;  /* 0x000000ffff0e0224 */ /* 0x000fe400078e00ff */
[----:B------:R-:W-:Y:S01]  /*1dd0*/  @P0 IMAD.MOV.U32 R15, RZ, RZ, R8 ;  /* 0x000000ffff0f0224 */ /* 0x000fe200078e0008 */
[----:B------:R-:W-:Y:S06]  /*1de0*/  BRA `(.L_x_37) ;  /* 0x0000000000147947 */ /* 0x000fec0003800000 */
.L_x_39:
[----:B------:R-:W-:Y:S01]  /*1df0*/  LOP3.LUT R15, R13, 0x80000, RZ, 0xfc, !PT ;  /* 0x000800000d0f7812 */ /* 0x000fe200078efcff */
[----:B------:R-:W-:Y:S01]  /*1e00*/  IMAD.MOV.U32 R14, RZ, RZ, R12 ;  /* 0x000000ffff0e7224 */ /* 0x000fe200078e000c */
[----:B------:R-:W-:Y:S06]  /*1e10*/  BRA `(.L_x_37) ;  /* 0x0000000000087947 */ /* 0x000fec0003800000 */
.L_x_38:
[----:B------:R-:W-:Y:S01]  /*1e20*/  LOP3.LUT R15, R9, 0x80000, RZ, 0xfc, !PT ;  /* 0x00080000090f7812 */ /* 0x000fe200078efcff */
[----:B------:R-:W-:-:S07]  /*1e30*/  IMAD.MOV.U32 R14, RZ, RZ, R8 ;  /* 0x000000ffff0e7224 */ /* 0x000fce00078e0008 */
.L_x_37:
[----:B------:R-:W-:Y:S05]  /*1e40*/  BSYNC.RECONVERGENT B2 ;  /* 0x0000000000027941 */ /* 0x000fea0003800200 */
.L_x_35:
[----:B------:R-:W-:Y:S02]  /*1e50*/  IMAD.MOV.U32 R47, RZ, RZ, 0x0 ;  /* 0x00000000ff2f7424 */ /* 0x000fe400078e00ff */
[----:B------:R-:W-:Y:S02]  /*1e60*/  IMAD.MOV.U32 R8, RZ, RZ, R14 ;  /* 0x000000ffff087224 */ /* 0x000fe400078e000e */
[----:B------:R-:W-:Y:S01]  /*1e70*/  IMAD.MOV.U32 R9, RZ, RZ, R15 ;  /* 0x000000ffff097224 */ /* 0x000fe200078e000f */
[----:B------:R-:W-:Y:S06]  /*1e80*/  RET.REL.NODEC R46 `(_Z15kernel_problem3iiP4BodyS0_Ph) ;  /* 0xffffffe02e5c7950 */ /* 0x000fec0003c3ffff */
        .type           $_Z15kernel_problem3iiP4BodyS0_Ph$__internal_accurate_pow,@function
        .size           $_Z15kernel_problem3iiP4BodyS0_Ph$__internal_accurate_pow,($_Z15kernel_problem3iiP4BodyS0_Ph$__internal_trig_reduction_slowpathd - $_Z15kernel_problem3iiP4BodyS0_Ph$__internal_accurate_pow)
$_Z15kernel_problem3iiP4BodyS0_Ph$__internal_accurate_pow:
[----:B------:R-:W-:Y:S01]  /*1e90*/  ISETP.GT.U32.AND P0, PT, R9, 0xfffff, PT ;  /* 0x000fffff0900780c */ /* 0x000fe20003f04070 */
[--C-:B------:R-:W-:Y:S01]  /*1ea0*/  IMAD.MOV.U32 R6, RZ, RZ, R9.reuse ;  /* 0x000000ffff067224 */ /* 0x100fe200078e0009 */
[----:B------:R-:W-:Y:S01]  /*1eb0*/  UMOV UR4, 0x7d2cafe2 ;  /* 0x7d2cafe200047882 */ /* 0x000fe20000000000 */
[----:B------:R-:W-:Y:S01]  /*1ec0*/  IMAD.MOV.U32 R28, RZ, RZ, RZ ;  /* 0x000000ffff1c7224 */ /* 0x000fe200078e00ff */
[----:B------:R-:W-:Y:S01]  /*1ed0*/  UMOV UR5, 0x3eb0f5ff ;  /* 0x3eb0f5ff00057882 */ /* 0x000fe20000000000 */
[----:B------:R-:W-:Y:S01]  /*1ee0*/  SHF.R.U32.HI R53, RZ, 0x14, R9 ;  /* 0x00000014ff357819 */ /* 0x000fe20000011609 */
[----:B------:R-:W-:Y:S01]  /*1ef0*/  UMOV UR6, 0x3b39803f ;  /* 0x3b39803f00067882 */ /* 0x000fe20000000000 */
[----:B------:R-:W-:-:S06]  /*1f00*/  UMOV UR7, 0x3c7abc9e ;  /* 0x3c7abc9e00077882 */ /* 0x000fcc0000000000 */
[----:B------:R-:W-:-:S10]  /*1f10*/  @!P0 DMUL R14, R8, 1.80143985094819840000e+16 ;  /* 0x43500000080e8828 */ /* 0x000fd40000000000 */
[----:B------:R-:W-:Y:S01]  /*1f20*/  @!P0 IMAD.MOV.U32 R6, RZ, RZ, R15 ;  /* 0x000000ffff068224 */ /* 0x000fe200078e000f */
[----:B------:R-:W-:Y:S01]  /*1f30*/  @!P0 LEA.HI R53, R15, 0xffffffca, RZ, 0xc ;  /* 0xffffffca0f358811 */ /* 0x000fe200078f60ff */
[----:B------:R-:W-:-:S03]  /*1f40*/  @!P0 IMAD.MOV.U32 R8, RZ, RZ, R14 ;  /* 0x000000ffff088224 */ /* 0x000fc600078e000e */
[----:B------:R-:W-:Y:S01]  /*1f50*/  LOP3.LUT R6, R6, 0x800fffff, RZ, 0xc0, !PT ;  /* 0x800fffff06067812 */ /* 0x000fe200078ec0ff */
[----:B------:R-:W-:-:S03]  /*1f60*/  IMAD.MOV.U32 R12, RZ, RZ, R8 ;  /* 0x000000ffff0c7224 */ /* 0x000fc600078e0008 */
[----:B------:R-:W-:-:S04]  /*1f70*/  LOP3.LUT R13, R6, 0x3ff00000, RZ, 0xfc, !PT ;  /* 0x3ff00000060d7812 */ /* 0x000fc800078efcff */
[----:B------:R-:W-:-:S13]  /*1f80*/  ISETP.GE.U32.AND P1, PT, R13, 0x3ff6a09f, PT ;  /* 0x3ff6a09f0d00780c */ /* 0x000fda0003f26070 */
[----:B------:R-:W-:-:S04]  /*1f90*/  @P1 VIADD R7, R13, 0xfff00000 ;  /* 0xfff000000d071836 */ /* 0x000fc80000000000 */
[----:B------:R-:W-:-:S06]  /*1fa0*/  @P1 IMAD.MOV.U32 R13, RZ, RZ, R7 ;  /* 0x000000ffff0d1224 */ /* 0x000fcc00078e0007 */
[C---:B------:R-:W-:Y:S02]  /*1fb0*/  DADD R30, R12.reuse, 1 ;  /* 0x3ff000000c1e7429 */ /* 0x040fe40000000000 */
[----:B------:R-:W-:-:S04]  /*1fc0*/  DADD R12, R12, -1 ;  /* 0xbff000000c0c7429 */ /* 0x000fc80000000000 */
[----:B------:R-:W0:Y:S02]  /*1fd0*/  MUFU.RCP64H R29, R31 ;  /* 0x0000001f001d7308 */ /* 0x000e240000001800 */
[----:B0-----:R-:W-:-:S08]  /*1fe0*/  DFMA R6, -R30, R28, 1 ;  /* 0x3ff000001e06742b */ /* 0x001fd0000000011c */
[----:B------:R-:W-:-:S08]  /*1ff0*/  DFMA R6, R6, R6, R6 ;  /* 0x000000060606722b */ /* 0x000fd00000000006 */
[----:B------:R-:W-:-:S08]  /*2000*/  DFMA R6, R28, R6, R28 ;  /* 0x000000061c06722b */ /* 0x000fd0000000001c */
[----:B------:R-:W-:-:S08]  /*2010*/  DMUL R44, R12, R6 ;  /* 0x000000060c2c7228 */ /* 0x000fd00000000000 */
[----:B------:R-:W-:-:S08]  /*2020*/  DFMA R44, R12, R6, R44 ;  /* 0x000000060c2c722b */ /* 0x000fd0000000002c */
[----:B------:R-:W-:Y:S02]  /*2030*/  DADD R42, R12, -R44 ;  /* 0x000000000c2a7229 */ /* 0x000fe4000000082c */
[----:B------:R-:W-:-:S06]  /*2040*/  DMUL R28, R44, R44 ;  /* 0x0000002c2c1c7228 */ /* 0x000fcc0000000000 */
[----:B------:R-:W-:-:S08]  /*2050*/  DADD R42, R42, R42 ;  /* 0x000000002a2a7229 */ /* 0x000fd0000000002a */
[----:B------:R-:W-:Y:S01]  /*2060*/  DFMA R42, R12, -R44, R42 ;  /* 0x8000002c0c2a722b */ /* 0x000fe2000000002a */
[----:B------:R-:W-:Y:S02]  /*2070*/  IMAD.MOV.U32 R12, RZ, RZ, 0x41ad3b5a ;  /* 0x41ad3b5aff0c7424 */ /* 0x000fe400078e00ff */
[----:B------:R-:W-:-:S05]  /*2080*/  IMAD.MOV.U32 R13, RZ, RZ, 0x3ed0f5d2 ;  /* 0x3ed0f5d2ff0d7424 */ /* 0x000fca00078e00ff */
[----:B------:R-:W-:Y:S02]  /*2090*/  DMUL R42, R6, R42 ;  /* 0x0000002a062a7228 */ /* 0x000fe40000000000 */
[----:B------:R-:W-:Y:S01]  /*20a0*/  DFMA R12, R28, UR4, R12 ;  /* 0x000000041c0c7c2b */ /* 0x000fe2000800000c */
[----:B------:R-:W-:Y:S01]  /*20b0*/  UMOV UR4, 0x75488a3f ;  /* 0x75488a3f00047882 */ /* 0x000fe20000000000 */
[----:B------:R-:W-:-:S06]  /*20c0*/  UMOV UR5, 0x3ef3b20a ;  /* 0x3ef3b20a00057882 */ /* 0x000fcc0000000000 */
[----:B------:R-:W-:Y:S01]  /*20d0*/  DFMA R12, R28, R12, UR4 ;  /* 0x000000041c0c7e2b */ /* 0x000fe2000800000c */
[----:B------:R-:W-:Y:S01]  /*20e0*/  UMOV UR4, 0xe4faecd5 ;  /* 0xe4faecd500047882 */ /* 0x000fe20000000000 */
[----:B------:R-:W-:Y:S01]  /*20f0*/  UMOV UR5, 0x3f1745cd ;  /* 0x3f1745cd00057882 */ /* 0x000fe20000000000 */
[----:B------:R-:W-:Y:S02]  /*2100*/  VIADD R15, R43, 0x100000 ;  /* 0x001000002b0f7836 */ /* 0x000fe40000000000 */
[----:B------:R-:W-:-:S03]  /*2110*/  IMAD.MOV.U32 R14, RZ, RZ, R42 ;  /* 0x000000ffff0e7224 */ /* 0x000fc600078e002a */
[----:B------:R-:W-:Y:S01]  /*2120*/  DFMA R12, R28, R12, UR4 ;  /* 0x000000041c0c7e2b */ /* 0x000fe2000800000c */
[----:B------:R-:W-:Y:S01]  /*2130*/  UMOV UR4, 0x258a578b ;  /* 0x258a578b00047882 */ /* 0x000fe20000000000 */
[----:B------:R-:W-:-:S06]  /*2140*/  UMOV UR5, 0x3f3c71c7 ;  /* 0x3f3c71c700057882 */ /* 0x000fcc0000000000 */
        /* <DEDUP_REMOVED lines=9> */
[----:B------:R-:W-:-:S08]  /*21e0*/  DFMA R6, R28, R12, UR4 ;  /* 0x000000041c067e2b */ /* 0x000fd0000800000c */
[----:B------:R-:W-:Y:S01]  /*21f0*/  DADD R8, -R6, UR4 ;  /* 0x0000000406087e29 */ /* 0x000fe20008000100 */
[----:B------:R-:W-:Y:S01]  /*2200*/  UMOV UR4, 0xb9e7b0 ;  /* 0x00b9e7b000047882 */ /* 0x000fe20000000000 */
[----:B------:R-:W-:-:S06]  /*2210*/  UMOV UR5, 0x3c46a4cb ;  /* 0x3c46a4cb00057882 */ /* 0x000fcc0000000000 */
[----:B------:R-:W-:Y:S02]  /*2220*/  DFMA R8, R28, R12, R8 ;  /* 0x0000000c1c08722b */ /* 0x000fe40000000008 */
[----:B------:R-:W-:-:S06]  /*2230*/  DMUL R12, R44, R44 ;  /* 0x0000002c2c0c7228 */ /* 0x000fcc0000000000 */
[----:B------:R-:W-:Y:S01]  /*2240*/  DADD R8, R8, -UR4 ;  /* 0x8000000408087e29 */ /* 0x000fe20008000000 */
[----:B------:R-:W-:Y:S01]  /*2250*/  UMOV UR4, 0x80000000 ;  /* 0x8000000000047882 */ /* 0x000fe20000000000 */
[----:B------:R-:W-:Y:S01]  /*2260*/  DFMA R28, R44, R44, -R12 ;  /* 0x0000002c2c1c722b */ /* 0x000fe2000000080c */
[----:B------:R-:W-:-:S07]  /*2270*/  UMOV UR5, 0x43300000 ;  /* 0x4330000000057882 */ /* 0x000fce0000000000 */
[C---:B------:R-:W-:Y:S02]  /*2280*/  DFMA R14, R44.reuse, R14, R28 ;  /* 0x0000000e2c0e722b */ /* 0x040fe4000000001c */
[----:B------:R-:W-:-:S08]  /*2290*/  DMUL R28, R44, R12 ;  /* 0x0000000c2c1c7228 */ /* 0x000fd00000000000 */
[----:B------:R-:W-:-:S08]  /*22a0*/  DFMA R30, R44, R12, -R28 ;  /* 0x0000000c2c1e722b */ /* 0x000fd0000000081c */
[----:B------:R-:W-:Y:S02]  /*22b0*/  DFMA R30, R42, R12, R30 ;  /* 0x0000000c2a1e722b */ /* 0x000fe4000000001e */
[----:B------:R-:W-:-:S06]  /*22c0*/  DADD R12, R6, R8 ;  /* 0x00000000060c7229 */ /* 0x000fcc0000000008 */
[----:B------:R-:W-:Y:S02]  /*22d0*/  DFMA R14, R44, R14, R30 ;  /* 0x0000000e2c0e722b */ /* 0x000fe4000000001e */
[----:B------:R-:W-:-:S08]  /*22e0*/  DADD R30, R6, -R12 ;  /* 0x00000000061e7229 */ /* 0x000fd0000000080c */
[----:B------:R-:W-:Y:S02]  /*22f0*/  DADD R30, R8, R30 ;  /* 0x00000000081e7229 */ /* 0x000fe4000000001e */
[----:B------:R-:W-:-:S08]  /*2300*/  DMUL R8, R12, R28 ;  /* 0x0000001c0c087228 */ /* 0x000fd00000000000 */
[----:B------:R-:W-:-:S08]  /*2310*/  DFMA R6, R12, R28, -R8 ;  /* 0x0000001c0c06722b */ /* 0x000fd00000000808 */
[----:B------:R-:W-:-:S08]  /*2320*/  DFMA R6, R12, R14, R6 ;  /* 0x0000000e0c06722b */ /* 0x000fd00000000006 */
[----:B------:R-:W-:-:S08]  /*2330*/  DFMA R30, R30, R28, R6 ;  /* 0x0000001c1e1e722b */ /* 0x000fd00000000006 */
[----:B------:R-:W-:-:S08]  /*2340*/  DADD R12, R8, R30 ;  /* 0x00000000080c7229 */ /* 0x000fd0000000001e */
[--C-:B------:R-:W-:Y:S02]  /*2350*/  DADD R6, R44, R12.reuse ;  /* 0x000000002c067229 */ /* 0x100fe4000000000c */
[----:B------:R-:W-:-:S06]  /*2360*/  DADD R8, R8, -R12 ;  /* 0x0000000008087229 */ /* 0x000fcc000000080c */
[----:B------:R-:W-:Y:S02]  /*2370*/  DADD R44, R44, -R6 ;  /* 0x000000002c2c7229 */ /* 0x000fe40000000806 */
[----:B------:R-:W-:-:S06]  /*2380*/  DADD R8, R30, R8 ;  /* 0x000000001e087229 */ /* 0x000fcc0000000008 */
[----:B------:R-:W-:Y:S01]  /*2390*/  DADD R44, R12, R44 ;  /* 0x000000000c2c7229 */ /* 0x000fe2000000002c */
[C---:B------:R-:W-:Y:S02]  /*23a0*/  VIADD R12, R53.reuse, 0xfffffc01 ;  /* 0xfffffc01350c7836 */ /* 0x040fe40000000000 */
[----:B------:R-:W-:Y:S02]  /*23b0*/  @P1 VIADD R12, R53, 0xfffffc02 ;  /* 0xfffffc02350c1836 */ /* 0x000fe40000000000 */
[----:B------:R-:W-:-:S03]  /*23c0*/  IMAD.MOV.U32 R13, RZ, RZ, 0x43300000 ;  /* 0x43300000ff0d7424 */ /* 0x000fc600078e00ff */
[----:B------:R-:W-:Y:S01]  /*23d0*/  DADD R8, R8, R44 ;  /* 0x0000000008087229 */ /* 0x000fe2000000002c */
[----:B------:R-:W-:-:S06]  /*23e0*/  LOP3.LUT R12, R12, 0x80000000, RZ, 0x3c, !PT ;  /* 0x800000000c0c7812 */ /* 0x000fcc00078e3cff */
[----:B------:R-:W-:Y:S01]  /*23f0*/  DADD R12, R12, -UR4 ;  /* 0x800000040c0c7e29 */ /* 0x000fe20008000000 */
[----:B------:R-:W-:Y:S01]  /*2400*/  UMOV UR4, 0xfefa39ef ;  /* 0xfefa39ef00047882 */ /* 0x000fe20000000000 */
[----:B------:R-:W-:Y:S01]  /*2410*/  DADD R42, R42, R8 ;  /* 0x000000002a2a7229 */ /* 0x000fe20000000008 */
[----:B------:R-:W-:-:S07]  /*2420*/  UMOV UR5, 0x3fe62e42 ;  /* 0x3fe62e4200057882 */ /* 0x000fce0000000000 */
[----:B------:R-:W-:-:S08]  /*2430*/  DADD R14, R6, R42 ;  /* 0x00000000060e7229 */ /* 0x000fd0000000002a */
[--C-:B------:R-:W-:Y:S02]  /*2440*/  DFMA R8, R12, UR4, R14.reuse ;  /* 0x000000040c087c2b */ /* 0x100fe4000800000e */
[----:B------:R-:W-:-:S06]  /*2450*/  DADD R28, R6, -R14 ;  /* 0x00000000061c7229 */ /* 0x000fcc000000080e */
[----:B------:R-:W-:Y:S02]  /*2460*/  DFMA R6, R12, -UR4, R8 ;  /* 0x800000040c067c2b */ /* 0x000fe40008000008 */
[----:B------:R-:W-:-:S06]  /*2470*/  DADD R28, R42, R28 ;  /* 0x000000002a1c7229 */ /* 0x000fcc000000001c */
[----:B------:R-:W-:-:S08]  /*2480*/  DADD R6, -R14, R6 ;  /* 0x000000000e067229 */ /* 0x000fd00000000106 */
[----:B------:R-:W-:-:S08]  /*2490*/  DADD R6, R28, -R6 ;  /* 0x000000001c067229 */ /* 0x000fd00000000806 */
[----:B------:R-:W-:-:S08]  /*24a0*/  DFMA R12, R12, UR6, R6 ;  /* 0x000000060c0c7c2b */ /* 0x000fd00008000006 */
[----:B------:R-:W-:-:S08]  /*24b0*/  DADD R6, R8, R12 ;  /* 0x0000000008067229 */ /* 0x000fd0000000000c */
[----:B------:R-:W-:Y:S02]  /*24c0*/  DADD R8, R8, -R6 ;  /* 0x0000000008087229 */ /* 0x000fe40000000806 */
[----:B------:R-:W-:-:S06]  /*24d0*/  DMUL R30, R6, 1.5 ;  /* 0x3ff80000061e7828 */ /* 0x000fcc0000000000 */
[----:B------:R-:W-:Y:S02]  /*24e0*/  DADD R8, R12, R8 ;  /* 0x000000000c087229 */ /* 0x000fe40000000008 */
[----:B------:R-:W-:-:S08]  /*24f0*/  DFMA R28, R6, 1.5, -R30 ;  /* 0x3ff80000061c782b */ /* 0x000fd0000000081e */
[----:B------:R-:W-:Y:S01]  /*2500*/  DFMA R28, R8, 1.5, R28 ;  /* 0x3ff80000081c782b */ /* 0x000fe2000000001c */
[----:B------:R-:W-:Y:S02]  /*2510*/  IMAD.MOV.U32 R8, RZ, RZ, 0x652b82fe ;  /* 0x652b82feff087424 */ /* 0x000fe400078e00ff */
[----:B------:R-:W-:-:S05]  /*2520*/  IMAD.MOV.U32 R9, RZ, RZ, 0x3ff71547 ;  /* 0x3ff71547ff097424 */ /* 0x000fca00078e00ff */
[----:B------:R-:W-:-:S08]  /*2530*/  DADD R6, R30, R28 ;  /* 0x000000001e067229 */ /* 0x000fd0000000001c */
[----:B------:R-:W-:Y:S02]  /*2540*/  DFMA R8, R6, R8, 6.75539944105574400000e+15 ;  /* 0x433800000608742b */ /* 0x000fe40000000008 */
[----:B------:R-:W-:Y:S01]  /*2550*/  FSETP.GEU.AND P0, PT, |R7|, 4.1917929649353027344, PT ;  /* 0x4086232b0700780b */ /* 0x000fe20003f0e200 */
[----:B------:R-:W-:-:S05]  /*2560*/  DADD R30, R30, -R6 ;  /* 0x000000001e1e7229 */ /* 0x000fca0000000806 */
[----:B------:R-:W-:-:S03]  /*2570*/  DADD R12, R8, -6.75539944105574400000e+15 ;  /* 0xc3380000080c7429 */ /* 0x000fc60000000000 */
[----:B------:R-:W-:-:S05]  /*2580*/  DADD R28, R28, R30 ;  /* 0x000000001c1c7229 */ /* 0x000fca000000001e */
[----:B------:R-:W-:Y:S01]  /*2590*/  DFMA R14, R12, -UR4, R6 ;  /* 0x800000040c0e7c2b */ /* 0x000fe20008000006 */
[----:B------:R-:W-:Y:S01]  /*25a0*/  UMOV UR4, 0x3b39803f ;  /* 0x3b39803f00047882 */ /* 0x000fe20000000000 */
[----:B------:R-:W-:-:S06]  /*25b0*/  UMOV UR5, 0x3c7abc9e ;  /* 0x3c7abc9e00057882 */ /* 0x000fcc0000000000 */
[----:B------:R-:W-:Y:S01]  /*25c0*/  DFMA R14, R12, -UR4, R14 ;  /* 0x800000040c0e7c2b */ /* 0x000fe2000800000e */
[----:B------:R-:W-:Y:S01]  /*25d0*/  UMOV UR4, 0x69ce2bdf ;  /* 0x69ce2bdf00047882 */ /* 0x000fe20000000000 */
[----:B------:R-:W-:Y:S01]  /*25e0*/  IMAD.MOV.U32 R12, RZ, RZ, -0x35dec16 ;  /* 0xfca213eaff0c7424 */ /* 0x000fe200078e00ff */
[----:B------:R-:W-:Y:S01]  /*25f0*/  UMOV UR5, 0x3e5ade15 ;  /* 0x3e5ade1500057882 */ /* 0x000fe20000000000 */
[----:B------:R-:W-:-:S06]  /*2600*/  IMAD.MOV.U32 R13, RZ, RZ, 0x3e928af3 ;  /* 0x3e928af3ff0d7424 */ /* 0x000fcc00078e00ff */
[----:B------:R-:W-:Y:S01]  /*2610*/  DFMA R12, R14, UR4, R12 ;  /* 0x000000040e0c7c2b */ /* 0x000fe2000800000c */
        /* <DEDUP_REMOVED lines=24> */
[----:B------:R-:W-:-:S08]  /*27a0*/  DFMA R12, R14, R12, 1 ;  /* 0x3ff000000e0c742b */ /* 0x000fd0000000000c */
[----:B------:R-:W-:-:S10]  /*27b0*/  DFMA R12, R14, R12, 1 ;  /* 0x3ff000000e0c742b */ /* 0x000fd4000000000c */
[----:B------:R-:W-:Y:S02]  /*27c0*/  IMAD R15, R8, 0x100000, R13 ;  /* 0x00100000080f7824 */ /* 0x000fe400078e020d */
[----:B------:R-:W-:Y:S01]  /*27d0*/  IMAD.MOV.U32 R14, RZ, RZ, R12 ;  /* 0x000000ffff0e7224 */ /* 0x000fe200078e000c */
[----:B------:R-:W-:Y:S06]  /*27e0*/  @!P0 BRA `(.L_x_40) ;  /* 0x0000000000308947 */ /* 0x000fec0003800000 */
[----:B------:R-:W-:Y:S01]  /*27f0*/  FSETP.GEU.AND P1, PT, |R7|, 4.2275390625, PT ;  /* 0x408748000700780b */ /* 0x000fe20003f2e200 */
[C---:B------:R-:W-:Y:S02]  /*2800*/  DADD R14, R6.reuse, +INF ;  /* 0x7ff00000060e7429 */ /* 0x040fe40000000000 */
[----:B------:R-:W-:-:S08]  /*2810*/  DSETP.GEU.AND P0, PT, R6, RZ, PT ;  /* 0x000000ff0600722a */ /* 0x000fd00003f0e000 */
[----:B------:R-:W-:Y:S02]  /*2820*/  FSEL R14, R14, RZ, P0 ;  /* 0x000000ff0e0e7208 */ /* 0x000fe40000000000 */
[----:B------:R-:W-:Y:S02]  /*2830*/  @!P1 LEA.HI R9, R8, R8, RZ, 0x1 ;  /* 0x0000000808099211 */ /* 0x000fe400078f08ff */
[----:B------:R-:W-:Y:S02]  /*2840*/  FSEL R15, R15, RZ, P0 ;  /* 0x000000ff0f0f7208 */ /* 0x000fe40000000000 */
[----:B------:R-:W-:-:S05]  /*2850*/  @!P1 SHF.R.S32.HI R9, RZ, 0x1, R9 ;  /* 0x00000001ff099819 */ /* 0x000fca0000011409 */
[----:B------:R-:W-:Y:S02]  /*2860*/  @!P1 IMAD.IADD R6, R8, 0x1, -R9 ;  /* 0x0000000108069824 */ /* 0x000fe400078e0a09 */
[----:B------:R-:W-:-:S03]  /*2870*/  @!P1 IMAD R13, R9, 0x100000, R13 ;  /* 0x00100000090d9824 */ /* 0x000fc600078e020d */
[----:B------:R-:W-:Y:S01]  /*2880*/  @!P1 LEA R7, R6, 0x3ff00000, 0x14 ;  /* 0x3ff0000006079811 */ /* 0x000fe200078ea0ff */
[----:B------:R-:W-:-:S06]  /*2890*/  @!P1 IMAD.MOV.U32 R6, RZ, RZ, RZ ;  /* 0x000000ffff069224 */ /* 0x000fcc00078e00ff */
[----:B------:R-:W-:-:S11]  /*28a0*/  @!P1 DMUL R14, R12, R6 ;  /* 0x000000060c0e9228 */ /* 0x000fd60000000000 */
.L_x_40:
[----:B------:R-:W-:Y:S01]  /*28b0*/  DFMA R28, R28, R14, R14 ;  /* 0x0000000e1c1c722b */ /* 0x000fe2000000000e */
[----:B------:R-:W-:Y:S01]  /*28c0*/  IMAD.MOV.U32 R53, RZ, RZ, 0x0 ;  /* 0x00000000ff357424 */ /* 0x000fe200078e00ff */
[----:B------:R-:W-:-:S08]  /*28d0*/  DSETP.NEU.AND P0, PT, |R14|, +INF , PT ;  /* 0x7ff000000e00742a */ /* 0x000fd00003f0d200 */
[----:B------:R-:W-:Y:S02]  /*28e0*/  FSEL R6, R14, R28, !P0 ;  /* 0x0000001c0e067208 */ /* 0x000fe40004000000 */
[----:B------:R-:W-:Y:S01]  /*28f0*/  FSEL R14, R15, R29, !P0 ;  /* 0x0000001d0f0e7208 */ /* 0x000fe20004000000 */
[----:B------:R-:W-:Y:S06]  /*2900*/  RET.REL.NODEC R52 `(_Z15kernel_problem3iiP4BodyS0_Ph) ;  /* 0xffffffd434bc7950 */ /* 0x000fec0003c3ffff */
        .type           $_Z15kernel_problem3iiP4BodyS0_Ph$__internal_trig_reduction_slowpathd,@function
        .size           $_Z15kernel_problem3iiP4BodyS0_Ph$__internal_trig_reduction_slowpathd,(.L_x_126 - $_Z15kernel_problem3iiP4BodyS0_Ph$__internal_trig_reduction_slowpathd)
$_Z15kernel_problem3iiP4BodyS0_Ph$__internal_trig_reduction_slowpathd:
[----:B------:R-:W-:Y:S01]  /*2910*/  SHF.R.U32.HI R30, RZ, 0x14, R12 ;  /* 0x00000014ff1e7819 */ /* 0x000fe2000001160c */
[----:B------:R-:W-:Y:S02]  /*2920*/  IMAD.MOV.U32 R44, RZ, RZ, R6 ;  /* 0x000000ffff2c7224 */ /* 0x000fe400078e0006 */
[----:B------:R-:W-:Y:S01]  /*2930*/  IMAD.MOV.U32 R45, RZ, RZ, R12 ;  /* 0x000000ffff2d7224 */ /* 0x000fe200078e000c */
[----:B------:R-:W-:Y:S01]  /*2940*/  LOP3.LUT R7, R30, 0x7ff, RZ, 0xc0, !PT ;  /* 0x000007ff1e077812 */ /* 0x000fe200078ec0ff */
[----:B------:R-:W-:-:S03]  /*2950*/  IMAD.MOV.U32 R6, RZ, RZ, RZ ;  /* 0x000000ffff067224 */ /* 0x000fc600078e00ff */
[----:B------:R-:W-:-:S13]  /*2960*/  ISETP.NE.AND P0, PT, R7, 0x7ff, PT ;  /* 0x000007ff0700780c */ /* 0x000fda0003f05270 */
[----:B------:R-:W-:Y:S05]  /*2970*/  @!P0 BRA `(.L_x_41) ;  /* 0x0000000800488947 */ /* 0x000fea0003800000 */
[----:B------:R-:W-:Y:S01]  /*2980*/  VIADD R6, R7, 0xfffffc00 ;  /* 0xfffffc0007067836 */ /* 0x000fe20000000000 */
[----:B------:R-:W-:Y:S01]  /*2990*/  BSSY.RECONVERGENT B3, `(.L_x_42) ;  /* 0x000002f000037945 */ /* 0x000fe20003800200 */
[----:B------:R-:W-:-:S03]  /*29a0*/  CS2R R10, SRZ ;  /* 0x00000000000a7805 */ /* 0x000fc6000001ff00 */
[----:B------:R-:W-:Y:S02]  /*29b0*/  SHF.R.U32.HI R29, RZ, 0x6, R6 ;  /* 0x00000006ff1d7819 */ /* 0x000fe40000011606 */
[----:B------:R-:W-:Y:S02]  /*29c0*/  ISETP.GE.U32.AND P0, PT, R6, 0x80, PT ;  /* 0x000000800600780c */ /* 0x000fe40003f06070 */
[C---:B------:R-:W-:Y:S02]  /*29d0*/  IADD3 R28, PT, PT, -R29.reuse, 0x13, RZ ;  /* 0x000000131d1c7810 */ /* 0x040fe40007ffe1ff */
[----:B------:R-:W-:Y:S02]  /*29e0*/  IADD3 R13, PT, PT, -R29, 0xf, RZ ;  /* 0x0000000f1d0d7810 */ /* 0x000fe40007ffe1ff */
[----:B------:R-:W-:-:S04]  /*29f0*/  SEL R28, R28, 0x12, P0 ;  /* 0x000000121c1c7807 */ /* 0x000fc80000000000 */
[----:B------:R-:W-:-:S13]  /*2a00*/  ISETP.GE.AND P0, PT, R13, R28, PT ;  /* 0x0000001c0d00720c */ /* 0x000fda0003f06270 */
[----:B------:R-:W-:Y:S05]  /*2a10*/  @P0 BRA `(.L_x_43) ;  /* 0x0000000000980947 */ /* 0x000fea0003800000 */
[----:B------:R-:W0:Y:S01]  /*2a20*/  LDC.64 R8, c[0x0][0x358] ;  /* 0x0000d600ff087b82 */ /* 0x000e220000000a00 */
[C---:B------:R-:W-:Y:S01]  /*2a30*/  SHF.L.U64.HI R43, R44.reuse, 0xb, R45 ;  /* 0x0000000b2c2b7819 */ /* 0x040fe2000001022d */
[----:B------:R-:W-:Y:S01]  /*2a40*/  BSSY.RECONVERGENT B4, `(.L_x_44) ;  /* 0x0000022000047945 */ /* 0x000fe20003800200 */
[----:B------:R-:W-:Y:S01]  /*2a50*/  IMAD.SHL.U32 R15, R44, 0x800, RZ ;  /* 0x000008002c0f7824 */ /* 0x000fe200078e00ff */
[----:B------:R-:W-:Y:S01]  /*2a60*/  IADD3 R31, PT, PT, RZ, -R29, -R28 ;  /* 0x8000001dff1f7210 */ /* 0x000fe20007ffe81c */
[----:B------:R-:W-:Y:S01]  /*2a70*/  IMAD.MOV.U32 R42, RZ, RZ, RZ ;  /* 0x000000ffff2a7224 */ /* 0x000fe200078e00ff */
[----:B------:R-:W-:Y:S02]  /*2a80*/  CS2R R10, SRZ ;  /* 0x00000000000a7805 */ /* 0x000fe4000001ff00 */
[----:B------:R-:W-:-:S07]  /*2a90*/  LOP3.LUT R43, R43, 0x80000000, RZ, 0xfc, !PT ;  /* 0x800000002b2b7812 */ /* 0x000fce00078efcff */
.L_x_45:
[----:B------:R-:W1:Y:S01]  /*2aa0*/  LDC.64 R6, c[0x4][0x8] ;  /* 0x01000200ff067b82 */ /* 0x000e620000000a00 */
[----:B0-----:R-:W-:Y:S02]  /*2ab0*/  R2UR UR4, R8 ;  /* 0x00000000080472ca */ /* 0x001fe400000e0000 */
[----:B------:R-:W-:Y:S01]  /*2ac0*/  R2UR UR5, R9 ;  /* 0x00000000090572ca */ /* 0x000fe200000e0000 */
[----:B-1----:R-:W-:-:S12]  /*2ad0*/  IMAD.WIDE R6, R13, 0x8, R6 ;  /* 0x000000080d067825 */ /* 0x002fd800078e0206 */
[----:B------:R-:W2:Y:S01]  /*2ae0*/  LDG.E.64.CONSTANT R6, desc[UR4][R6.64] ;  /* 0x0000000406067981 */ /* 0x000ea2000c1e9b00 */
[----:B------:R-:W-:Y:S02]  /*2af0*/  VIADD R31, R31, 0x1 ;  /* 0x000000011f1f7836 */ /* 0x000fe40000000000 */
[----:B------:R-:W-:Y:S02]  /*2b00*/  VIADD R13, R13, 0x1 ;  /* 0x000000010d0d7836 */ /* 0x000fe40000000000 */
[----:B--2---:R-:W-:-:S04]  /*2b10*/  IMAD.WIDE.U32 R10, P4, R6, R15, R10 ;  /* 0x0000000f060a7225 */ /* 0x004fc8000788000a */
[----:B------:R-:W-:Y:S02]  /*2b20*/  IMAD R45, R6, R43, RZ ;  /* 0x0000002b062d7224 */ /* 0x000fe400078e02ff */
[CC--:B------:R-:W-:Y:S02]  /*2b30*/  IMAD R44, R7.reuse, R15.reuse, RZ ;  /* 0x0000000f072c7224 */ /* 0x0c0fe400078e02ff */
[----:B------:R-:W-:Y:S01]  /*2b40*/  IMAD.HI.U32 R47, R7, R15, RZ ;  /* 0x0000000f072f7227 */ /* 0x000fe200078e00ff */
[----:B------:R-:W-:-:S03]  /*2b50*/  IADD3 R11, P0, PT, R45, R11, RZ ;  /* 0x0000000b2d0b7210 */ /* 0x000fc60007f1e0ff */
[----:B------:R-:W-:Y:S01]  /*2b60*/  IMAD R45, R42, 0x8, R1 ;  /* 0x000000082a2d7824 */ /* 0x000fe200078e0201 */
[----:B------:R-:W-:Y:S01]  /*2b70*/  IADD3 R11, P1, PT, R44, R11, RZ ;  /* 0x0000000b2c0b7210 */ /* 0x000fe20007f3e0ff */
[----:B------:R-:W-:-:S04]  /*2b80*/  IMAD.HI.U32 R44, R6, R43, RZ ;  /* 0x0000002b062c7227 */ /* 0x000fc800078e00ff */
[----:B------:R-:W-:Y:S01]  /*2b90*/  IMAD.X R6, RZ, RZ, R44, P4 ;  /* 0x000000ffff067224 */ /* 0x000fe200020e062c */
[----:B------:R0:W-:Y:S01]  /*2ba0*/  STL.64 [R45], R10 ;  /* 0x0000000a2d007387 */ /* 0x0001e20000100a00 */
[----:B------:R-:W-:-:S03]  /*2bb0*/  IMAD.HI.U32 R44, R7, R43, RZ ;  /* 0x0000002b072c7227 */ /* 0x000fc600078e00ff */
[----:B------:R-:W-:Y:S01]  /*2bc0*/  IADD3.X R6, P0, PT, R47, R6, RZ, P0, !PT ;  /* 0x000000062f067210 */ /* 0x000fe2000071e4ff */
[----:B------:R-:W-:Y:S02]  /*2bd0*/  IMAD R7, R7, R43, RZ ;  /* 0x0000002b07077224 */ /* 0x000fe400078e02ff */
[----:B------:R-:W-:-:S03]  /*2be0*/  VIADD R42, R42, 0x1 ;  /* 0x000000012a2a7836 */ /* 0x000fc60000000000 */
[----:B------:R-:W-:Y:S01]  /*2bf0*/  IADD3.X R7, P1, PT, R7, R6, RZ, P1, !PT ;  /* 0x0000000607077210 */ /* 0x000fe20000f3e4ff */
[----:B------:R-:W-:Y:S01]  /*2c00*/  IMAD.X R6, RZ, RZ, R44, P0 ;  /* 0x000000ffff067224 */ /* 0x000fe200000e062c */
[----:B------:R-:W-:-:S03]  /*2c10*/  ISETP.NE.AND P0, PT, R31, -0xf, PT ;  /* 0xfffffff11f00780c */ /* 0x000fc60003f05270 */
[----:B------:R-:W-:Y:S02]  /*2c20*/  IMAD.X R6, RZ, RZ, R6, P1 ;  /* 0x000000ffff067224 */ /* 0x000fe400008e0606 */
[----:B0-----:R-:W-:Y:S02]  /*2c30*/  IMAD.MOV.U32 R10, RZ, RZ, R7 ;  /* 0x000000ffff0a7224 */ /* 0x001fe400078e0007 */
[----:B------:R-:W-:-:S06]  /*2c40*/  IMAD.MOV.U32 R11, RZ, RZ, R6 ;  /* 0x000000ffff0b7224 */ /* 0x000fcc00078e0006 */
[----:B------:R-:W-:Y:S05]  /*2c50*/  @P0 BRA `(.L_x_45) ;  /* 0xfffffffc00900947 */ /* 0x000fea000383ffff */
[----:B------:R-:W-:Y:S05]  /*2c60*/  BSYNC.RECONVERGENT B4 ;  /* 0x0000000000047941 */ /* 0x000fea0003800200 */
.L_x_44:
[----:B------:R-:W-:-:S07]  /*2c70*/  IMAD.MOV.U32 R13, RZ, RZ, R28 ;  /* 0x000000ffff0d7224 */ /* 0x000fce00078e001c */
.L_x_43:
[----:B------:R-:W-:Y:S05]  /*2c80*/  BSYNC.RECONVERGENT B3 ;  /* 0x0000000000037941 */ /* 0x000fea0003800200 */
.L_x_42:
[----:B------:R-:W-:Y:S01]  /*2c90*/  LOP3.LUT P0, R43, R30, 0x3f, RZ, 0xc0, !PT ;  /* 0x0000003f1e2b7812 */ /* 0x000fe2000780c0ff */
[----:B------:R-:W-:-:S04]  /*2ca0*/  IMAD.IADD R6, R29, 0x1, R13 ;  /* 0x000000011d067824 */ /* 0x000fc800078e020d */
[----:B------:R-:W-:-:S05]  /*2cb0*/  IMAD.U32 R29, R6, 0x8, R1 ;  /* 0x00000008061d7824 */ /* 0x000fca00078e0001 */
[----:B------:R0:W-:Y:S04]  /*2cc0*/  STL.64 [R29+-0x78], R10 ;  /* 0xffff880a1d007387 */ /* 0x0001e80000100a00 */
[----:B------:R-:W2:Y:S04]  /*2cd0*/  @P0 LDL.64 R30, [R1+0x8] ;  /* 0x00000800011e0983 */ /* 0x000ea80000100a00 */
[----:B------:R-:W3:Y:S04]  /*2ce0*/  LDL.64 R8, [R1+0x10] ;  /* 0x0000100001087983 */ /* 0x000ee80000100a00 */
[----:B------:R-:W4:Y:S01]  /*2cf0*/  LDL.64 R6, [R1+0x18] ;  /* 0x0000180001067983 */ /* 0x000f220000100a00 */
[----:B------:R-:W-:Y:S01]  /*2d00*/  @P0 LOP3.LUT R13, R43, 0x3f, RZ, 0x3c, !PT ;  /* 0x0000003f2b0d0812 */ /* 0x000fe200078e3cff */
[----:B------:R-:W-:Y:S01]  /*2d10*/  BSSY.RECONVERGENT B3, `(.L_x_46) ;  /* 0x0000034000037945 */ /* 0x000fe20003800200 */
[----:B--2---:R-:W-:-:S02]  /*2d20*/  @P0 SHF.R.U64 R28, R30, 0x1, R31 ;  /* 0x000000011e1c0819 */ /* 0x004fc4000000121f */
[----:B------:R-:W-:Y:S02]  /*2d30*/  @P0 SHF.R.U32.HI R30, RZ, 0x1, R31 ;  /* 0x00000001ff1e0819 */ /* 0x000fe4000001161f */
[--C-:B---3--:R-:W-:Y:S02]  /*2d40*/  @P0 SHF.R.U32.HI R46, RZ, 0x1, R9.reuse ;  /* 0x00000001ff2e0819 */ /* 0x108fe40000011609 */
[C-C-:B------:R-:W-:Y:S02]  /*2d50*/  @P0 SHF.R.U64 R44, R8.reuse, 0x1, R9.reuse ;  /* 0x00000001082c0819 */ /* 0x140fe40000001209 */
[----:B------:R-:W-:Y:S02]  /*2d60*/  @P0 SHF.L.U32 R15, R8, R43, RZ ;  /* 0x0000002b080f0219 */ /* 0x000fe400000006ff */
[----:B0-----:R-:W-:Y:S02]  /*2d70*/  @P0 SHF.R.U64 R10, R28, R13, R30 ;  /* 0x0000000d1c0a0219 */ /* 0x001fe4000000121e */
[----:B------:R-:W-:-:S02]  /*2d80*/  @P0 SHF.L.U64.HI R42, R8, R43, R9 ;  /* 0x0000002b082a0219 */ /* 0x000fc40000010209 */
[----:B------:R-:W-:Y:S02]  /*2d90*/  @P0 SHF.R.U32.HI R11, RZ, R13, R30 ;  /* 0x0000000dff0b0219 */ /* 0x000fe4000001161e */
[----:B----4-:R-:W-:Y:S02]  /*2da0*/  @P0 SHF.L.U32 R28, R6, R43, RZ ;  /* 0x0000002b061c0219 */ /* 0x010fe400000006ff */
[----:B------:R-:W-:Y:S02]  /*2db0*/  @P0 SHF.R.U64 R29, R44, R13, R46 ;  /* 0x0000000d2c1d0219 */ /* 0x000fe4000000122e */
[----:B------:R-:W-:Y:S02]  /*2dc0*/  @P0 LOP3.LUT R8, R15, R10, RZ, 0xfc, !PT ;  /* 0x0000000a0f080212 */ /* 0x000fe400078efcff */
[----:B------:R-:W-:Y:S02]  /*2dd0*/  @P0 LOP3.LUT R9, R42, R11, RZ, 0xfc, !PT ;  /* 0x0000000b2a090212 */ /* 0x000fe400078efcff */
[----:B------:R-:W-:-:S02]  /*2de0*/  @P0 SHF.L.U64.HI R10, R6, R43, R7 ;  /* 0x0000002b060a0219 */ /* 0x000fc40000010207 */
[----:B------:R-:W-:Y:S01]  /*2df0*/  @P0 LOP3.LUT R6, R28, R29, RZ, 0xfc, !PT ;  /* 0x0000001d1c060212 */ /* 0x000fe200078efcff */
[C---:B------:R-:W-:Y:S01]  /*2e00*/  IMAD.SHL.U32 R28, R8.reuse, 0x4, RZ ;  /* 0x00000004081c7824 */ /* 0x040fe200078e00ff */
[----:B------:R-:W-:Y:S02]  /*2e10*/  @P0 SHF.R.U32.HI R13, RZ, R13, R46 ;  /* 0x0000000dff0d0219 */ /* 0x000fe4000001162e */
[----:B------:R-:W-:Y:S02]  /*2e20*/  SHF.L.U64.HI R31, R8, 0x2, R9 ;  /* 0x00000002081f7819 */ /* 0x000fe40000010209 */
[----:B------:R-:W-:Y:S02]  /*2e30*/  @P0 LOP3.LUT R7, R10, R13, RZ, 0xfc, !PT ;  /* 0x0000000d0a070212 */ /* 0x000fe400078efcff */
[----:B------:R-:W-:Y:S02]  /*2e40*/  SHF.L.W.U32.HI R9, R9, 0x2, R6 ;  /* 0x0000000209097819 */ /* 0x000fe40000010e06 */
[----:B------:R-:W-:-:S02]  /*2e50*/  IADD3 RZ, P0, PT, RZ, -R28, RZ ;  /* 0x8000001cffff7210 */ /* 0x000fc40007f1e0ff */
[----:B------:R-:W-:Y:S02]  /*2e60*/  LOP3.LUT R8, RZ, R31, RZ, 0x33, !PT ;  /* 0x0000001fff087212 */ /* 0x000fe400078e33ff */
[----:B------:R-:W-:Y:S02]  /*2e70*/  SHF.L.W.U32.HI R6, R6, 0x2, R7 ;  /* 0x0000000206067819 */ /* 0x000fe40000010e07 */
[----:B------:R-:W-:Y:S02]  /*2e80*/  LOP3.LUT R10, RZ, R9, RZ, 0x33, !PT ;  /* 0x00000009ff0a7212 */ /* 0x000fe400078e33ff */
[----:B------:R-:W-:Y:S02]  /*2e90*/  IADD3.X R8, P0, PT, RZ, R8, RZ, P0, !PT ;  /* 0x00000008ff087210 */ /* 0x000fe4000071e4ff */
[----:B------:R-:W-:Y:S02]  /*2ea0*/  LOP3.LUT R11, RZ, R6, RZ, 0x33, !PT ;  /* 0x00000006ff0b7212 */ /* 0x000fe400078e33ff */
[----:B------:R-:W-:-:S02]  /*2eb0*/  IADD3.X R10, P1, PT, RZ, R10, RZ, P0, !PT ;  /* 0x0000000aff0a7210 */ /* 0x000fc4000073e4ff */
[----:B------:R-:W-:-:S03]  /*2ec0*/  ISETP.GT.U32.AND P4, PT, R9, -0x1, PT ;  /* 0xffffffff0900780c */ /* 0x000fc60003f84070 */
[----:B------:R-:W-:Y:S01]  /*2ed0*/  IMAD.X R11, RZ, RZ, R11, P1 ;  /* 0x000000ffff0b7224 */ /* 0x000fe200008e060b */
[----:B------:R-:W-:-:S04]  /*2ee0*/  ISETP.GT.AND.EX P0, PT, R6, -0x1, PT, P4 ;  /* 0xffffffff0600780c */ /* 0x000fc80003f04340 */
[----:B------:R-:W-:Y:S02]  /*2ef0*/  SEL R15, R6, R11, P0 ;  /* 0x0000000b060f7207 */ /* 0x000fe40000000000 */
[----:B------:R-:W-:Y:S02]  /*2f00*/  SEL R29, R9, R10, P0 ;  /* 0x0000000a091d7207 */ /* 0x000fe40000000000 */
[----:B------:R-:W-:Y:S02]  /*2f10*/  ISETP.NE.U32.AND P1, PT, R15, RZ, PT ;  /* 0x000000ff0f00720c */ /* 0x000fe40003f25070 */
[----:B------:R-:W-:Y:S02]  /*2f20*/  SEL R31, R31, R8, P0 ;  /* 0x000000081f1f7207 */ /* 0x000fe40000000000 */
[----:B------:R-:W-:Y:S01]  /*2f30*/  SEL R9, R29, R15, !P1 ;  /* 0x0000000f1d097207 */ /* 0x000fe20004800000 */
[----:B------:R-:W-:-:S05]  /*2f40*/  @!P0 IMAD.MOV R28, RZ, RZ, -R28 ;  /* 0x000000ffff1c8224 */ /* 0x000fca00078e0a1c */
[----:B------:R-:W0:Y:S02]  /*2f50*/  FLO.U32 R9, R9 ;  /* 0x0000000900097300 */ /* 0x000e2400000e0000 */
[C---:B0-----:R-:W-:Y:S02]  /*2f60*/  IADD3 R10, PT, PT, -R9.reuse, 0x1f, RZ ;  /* 0x0000001f090a7810 */ /* 0x041fe40007ffe1ff */
[----:B------:R-:W-:-:S03]  /*2f70*/  IADD3 R13, PT, PT, -R9, 0x3f, RZ ;  /* 0x0000003f090d7810 */ /* 0x000fc60007ffe1ff */
[----:B------:R-:W-:-:S05]  /*2f80*/  @P1 IMAD.MOV R13, RZ, RZ, R10 ;  /* 0x000000ffff0d1224 */ /* 0x000fca00078e020a */
[----:B------:R-:W-:-:S13]  /*2f90*/  ISETP.NE.AND P1, PT, R13, RZ, PT ;  /* 0x000000ff0d00720c */ /* 0x000fda0003f25270 */
[----:B------:R-:W-:Y:S05]  /*2fa0*/  @!P1 BRA `(.L_x_47) ;  /* 0x0000000000289947 */ /* 0x000fea0003800000 */
[--C-:B------:R-:W-:Y:S02]  /*2fb0*/  SHF.R.U64 R10, R28, 0x1, R31.reuse ;  /* 0x000000011c0a7819 */ /* 0x100fe4000000121f */
[C---:B------:R-:W-:Y:S02]  /*2fc0*/  LOP3.LUT R8, R13.reuse, 0x3f, RZ, 0xc0, !PT ;  /* 0x0000003f0d087812 */ /* 0x040fe400078ec0ff */
[----:B------:R-:W-:Y:S02]  /*2fd0*/  SHF.R.U32.HI R28, RZ, 0x1, R31 ;  /* 0x00000001ff1c7819 */ /* 0x000fe4000001161f */
[----:B------:R-:W-:Y:S02]  /*2fe0*/  LOP3.LUT R9, R13, 0x3f, RZ, 0xc, !PT ;  /* 0x0000003f0d097812 */ /* 0x000fe400078e0cff */
[CC--:B------:R-:W-:Y:S02]  /*2ff0*/  SHF.L.U64.HI R30, R29.reuse, R8.reuse, R15 ;  /* 0x000000081d1e7219 */ /* 0x0c0fe4000001020f */
[----:B------:R-:W-:-:S02]  /*3000*/  SHF.L.U32 R11, R29, R8, RZ ;  /* 0x000000081d0b7219 */ /* 0x000fc400000006ff */
[-CC-:B------:R-:W-:Y:S02]  /*3010*/  SHF.R.U64 R8, R10, R9.reuse, R28.reuse ;  /* 0x000000090a087219 */ /* 0x180fe4000000121c */
[----:B------:R-:W-:Y:S02]  /*3020*/  SHF.R.U32.HI R9, RZ, R9, R28 ;  /* 0x00000009ff097219 */ /* 0x000fe4000001161c */
[----:B------:R-:W-:Y:S02]  /*3030*/  LOP3.LUT R29, R11, R8, RZ, 0xfc, !PT ;  /* 0x000000080b1d7212 */ /* 0x000fe400078efcff */
[----:B------:R-:W-:-:S07]  /*3040*/  LOP3.LUT R15, R30, R9, RZ, 0xfc, !PT ;  /* 0x000000091e0f7212 */ /* 0x000fce00078efcff */
.L_x_47:
[----:B------:R-:W-:Y:S05]  /*3050*/  BSYNC.RECONVERGENT B3 ;  /* 0x0000000000037941 */ /* 0x000fea0003800200 */
.L_x_46:
[----:B------:R-:W-:-:S04]  /*3060*/  IMAD.WIDE.U32 R10, R29, 0x2168c235, RZ ;  /* 0x2168c2351d0a7825 */ /* 0x000fc800078e00ff */
[----:B------:R-:W-:Y:S01]  /*3070*/  IMAD.MOV.U32 R8, RZ, RZ, R11 ;  /* 0x000000ffff087224 */ /* 0x000fe200078e000b */
[----:B------:R-:W-:Y:S01]  /*3080*/  IADD3 RZ, P1, PT, R10, R10, RZ ;  /* 0x0000000a0aff7210 */ /* 0x000fe20007f3e0ff */
[----:B------:R-:W-:Y:S02]  /*3090*/  IMAD.MOV.U32 R9, RZ, RZ, RZ ;  /* 0x000000ffff097224 */ /* 0x000fe400078e00ff */
[----:B------:R-:W-:-:S04]  /*30a0*/  IMAD.HI.U32 R11, R15, -0x36f0255e, RZ ;  /* 0xc90fdaa20f0b7827 */ /* 0x000fc800078e00ff */
[----:B------:R-:W-:-:S04]  /*30b0*/  IMAD.WIDE.U32 R8, R29, -0x36f0255e, R8 ;  /* 0xc90fdaa21d087825 */ /* 0x000fc800078e0008 */
[----:B------:R-:W-:-:S04]  /*30c0*/  IMAD.WIDE.U32 R8, P4, R15, 0x2168c235, R8 ;  /* 0x2168c2350f087825 */ /* 0x000fc80007880008 */
[----:B------:R-:W-:Y:S01]  /*30d0*/  IMAD R15, R15, -0x36f0255e, RZ ;  /* 0xc90fdaa20f0f7824 */ /* 0x000fe200078e02ff */
[----:B------:R-:W-:Y:S01]  /*30e0*/  IADD3.X RZ, P1, PT, R8, R8, RZ, P1, !PT ;  /* 0x0000000808ff7210 */ /* 0x000fe20000f3e4ff */
[----:B------:R-:W-:-:S03]  /*30f0*/  IMAD.X R10, RZ, RZ, R11, P4 ;  /* 0x000000ffff0a7224 */ /* 0x000fc600020e060b */
[----:B------:R-:W-:-:S04]  /*3100*/  IADD3 R9, P4, PT, R15, R9, RZ ;  /* 0x000000090f097210 */ /* 0x000fc80007f9e0ff */
[C---:B------:R-:W-:Y:S01]  /*3110*/  ISETP.GT.U32.AND P5, PT, R9.reuse, RZ, PT ;  /* 0x000000ff0900720c */ /* 0x040fe20003fa4070 */
[----:B------:R-:W-:Y:S01]  /*3120*/  IMAD.X R10, RZ, RZ, R10, P4 ;  /* 0x000000ffff0a7224 */ /* 0x000fe200020e060a */
[----:B------:R-:W-:-:S04]  /*3130*/  IADD3.X R8, P4, PT, R9, R9, RZ, P1, !PT ;  /* 0x0000000909087210 */ /* 0x000fc80000f9e4ff */
[C---:B------:R-:W-:Y:S01]  /*3140*/  ISETP.GT.AND.EX P1, PT, R10.reuse, RZ, PT, P5 ;  /* 0x000000ff0a00720c */ /* 0x040fe20003f24350 */
[----:B------:R-:W-:-:S03]  /*3150*/  IMAD.X R11, R10, 0x1, R10, P4 ;  /* 0x000000010a0b7824 */ /* 0x000fc600020e060a */
[----:B------:R-:W-:Y:S02]  /*3160*/  SEL R9, R8, R9, P1 ;  /* 0x0000000908097207 */ /* 0x000fe40000800000 */
[----:B------:R-:W-:Y:S02]  /*3170*/  SEL R10, R11, R10, P1 ;  /* 0x0000000a0b0a7207 */ /* 0x000fe40000800000 */
[----:B------:R-:W-:Y:S02]  /*3180*/  IADD3 R9, P4, PT, R9, 0x1, RZ ;  /* 0x0000000109097810 */ /* 0x000fe40007f9e0ff */
[----:B------:R-:W-:Y:S02]  /*3190*/  SEL R28, RZ, 0xffffffff, !P1 ;  /* 0xffffffffff1c7807 */ /* 0x000fe40004800000 */
[----:B------:R-:W-:Y:S01]  /*31a0*/  LOP3.LUT P1, R8, R12, 0x80000000, RZ, 0xc0, !PT ;  /* 0x800000000c087812 */ /* 0x000fe2000782c0ff */
[----:B------:R-:W-:Y:S01]  /*31b0*/  IMAD.X R10, RZ, RZ, R10, P4 ;  /* 0x000000ffff0a7224 */ /* 0x000fe200020e060a */
[----:B------:R-:W-:Y:S01]  /*31c0*/  SHF.R.U32.HI R11, RZ, 0x1e, R7 ;  /* 0x0000001eff0b7819 */ /* 0x000fe20000011607 */
[----:B------:R-:W-:Y:S01]  /*31d0*/  IMAD.IADD R13, R28, 0x1, -R13 ;  /* 0x000000011c0d7824 */ /* 0x000fe200078e0a0d */
[----:B------:R-:W-:-:S02]  /*31e0*/  @!P0 LOP3.LUT R8, R8, 0x80000000, RZ, 0x3c, !PT ;  /* 0x8000000008088812 */ /* 0x000fc400078e3cff */
[----:B------:R-:W-:Y:S01]  /*31f0*/  SHF.R.U64 R9, R9, 0xa, R10 ;  /* 0x0000000a09097819 */ /* 0x000fe2000000120a */
[----:B------:R-:W-:Y:S01]  /*3200*/  IMAD.SHL.U32 R7, R13, 0x100000, RZ ;  /* 0x001000000d077824 */ /* 0x000fe200078e00ff */
[----:B------:R-:W-:Y:S02]  /*3210*/  LEA.HI R6, R6, R11, RZ, 0x1 ;  /* 0x0000000b06067211 */ /* 0x000fe400078f08ff */
[----:B------:R-:W-:-:S03]  /*3220*/  IADD3 R9, P4, PT, R9, 0x1, RZ ;  /* 0x0000000109097810 */ /* 0x000fc60007f9e0ff */
[----:B------:R-:W-:Y:S01]  /*3230*/  @P1 IMAD.MOV R6, RZ, RZ, -R6 ;  /* 0x000000ffff061224 */ /* 0x000fe200078e0a06 */
[----:B------:R-:W-:-:S04]  /*3240*/  LEA.HI.X R10, R10, RZ, RZ, 0x16, P4 ;  /* 0x000000ff0a0a7211 */ /* 0x000fc800020fb4ff */
[--C-:B------:R-:W-:Y:S02]  /*3250*/  SHF.R.U64 R9, R9, 0x1, R10.reuse ;  /* 0x0000000109097819 */ /* 0x100fe4000000120a */
[----:B------:R-:W-:Y:S02]  /*3260*/  SHF.R.U32.HI R10, RZ, 0x1, R10 ;  /* 0x00000001ff0a7819 */ /* 0x000fe4000001160a */
[----:B------:R-:W-:-:S04]  /*3270*/  IADD3 R44, P4, P5, RZ, RZ, R9 ;  /* 0x000000ffff2c7210 */ /* 0x000fc80007d9e009 */
[----:B------:R-:W-:-:S04]  /*3280*/  IADD3.X R7, PT, PT, R7, 0x3fe00000, R10, P4, P5 ;  /* 0x3fe0000007077810 */ /* 0x000fc800027ea40a */
[----:B------:R-:W-:-:S07]  /*3290*/  LOP3.LUT R45, R7, R8, RZ, 0xfc, !PT ;  /* 0x00000008072d7212 */ /* 0x000fce00078efcff */
.L_x_41:
[----:B------:R-:W-:-:S04]  /*32a0*/  IMAD.MOV.U32 R15, RZ, RZ, 0x0 ;  /* 0x00000000ff0f7424 */ /* 0x000fc800078e00ff */
[----:B------:R-:W-:Y:S05]  /*32b0*/  RET.REL.NODEC R14 `(_Z15kernel_problem3iiP4BodyS0_Ph) ;  /* 0xffffffcc0e507950 */ /* 0x000fea0003c3ffff */
.L_x_48:
        /* <DEDUP_REMOVED lines=12> */
.L_x_126:


//--------------------- .text._Z15kernel_problem2iiP4BodyS0_PhP14DevDistroyCkptiPiS4_ --------------------------
	.section	.text._Z15kernel_problem2iiP4BodyS0_PhP14DevDistroyCkptiPiS4_,"ax",@progbits
	.align	128
        .global         _Z15kernel_problem2iiP4BodyS0_PhP14DevDistroyCkptiPiS4_
        .type           _Z15kernel_problem2iiP4BodyS0_PhP14DevDistroyCkptiPiS4_,@function
        .size           _Z15kernel_problem2iiP4BodyS0_PhP14DevDistroyCkptiPiS4_,(.L_x_129 - _Z15kernel_problem2iiP4BodyS0_PhP14DevDistroyCkptiPiS4_)
        .other          _Z15kernel_problem2iiP4BodyS0_PhP14DevDistroyCkptiPiS4_,@"STO_CUDA_ENTRY STV_DEFAULT"
_Z15kernel_problem2iiP4BodyS0_PhP14DevDistroyCkptiPiS4_:
.text._Z15kernel_problem2iiP4BodyS0_PhP14DevDistroyCkptiPiS4_:
[----:B------:R-:W0:Y:S08]  /*0000*/  LDC R1, c[0x0][0x37c] ;  /* 0x0000df00ff017b82 */ /* 0x000e300000000800 */
[----:B------:R-:W1:Y:S01]  /*0010*/  LDC.64 R2, c[0x0][0x398] ;  /* 0x0000e600ff027b82 */ /* 0x000e620000000a00 */
[----:B------:R-:W1:Y:S01]  /*0020*/  LDCU.64 UR18, c[0x0][0x358] ;  /* 0x00006b00ff1277ac */ /* 0x000e620008000a00 */
[----:B0-----:R-:W-:Y:S01]  /*0030*/  VIADD R1, R1, 0xffffffd8 ;  /* 0xffffffd801017836 */ /* 0x001fe20000000000 */
[----:B-1----:R-:W2:Y:S02]  /*0040*/  LDG.E R2, desc[UR18][R2.64] ;  /* 0x0000001202027981 */ /* 0x002ea4000c1e1900 */
[----:B--2---:R-:W-:-:S13]  /*0050*/  ISETP.NE.AND P0, PT, R2, -0x2, PT ;  /* 0xfffffffe0200780c */ /* 0x004fda0003f05270 */
[----:B------:R-:W-:Y:S05]  /*0060*/  @P0 EXIT ;  /* 0x000000000000094d */ /* 0x000fea0003800000 */
[----:B------:R-:W0:Y:S01]  /*0070*/  S2R R0, SR_TID.X ;  /* 0x0000000000007919 */ /* 0x000e220000002100 */
[----:B------:R-:W1:Y:S01]  /*0080*/  S2UR UR6, SR_CTAID.X ;  /* 0x00000000000679c3 */ /* 0x000e620000002500 */
[----:B------:R-:W1:Y:S01]  /*0090*/  LDCU UR20, c[0x0][0x360] ;  /* 0x00006c00ff1477ac */ /* 0x000e620008000800 */
[----:B------:R-:W-:Y:S01]  /*00a0*/  BSSY.RECONVERGENT B0, `(.L_x_49) ;  /* 0x0000103000007945 */ /* 0x000fe20003800200 */
[----:B------:R-:W2:Y:S01]  /*00b0*/  LDCU UR4, c[0x0][0x384] ;  /* 0x00007080ff0477ac */ /* 0x000ea20008000800 */
[----:B-1----:R-:W-:-:S06]  /*00c0*/  UIMAD UR6, UR6, UR20, URZ ;  /* 0x00000014060672a4 */ /* 0x002fcc000f8e02ff */
[----:B0-----:R-:W-:-:S05]  /*00d0*/  VIADD R4, R0, UR6 ;  /* 0x0000000600047c36 */ /* 0x001fca0008000000 */
[----:B--2---:R-:W-:-:S13]  /*00e0*/  ISETP.GE.AND P0, PT, R4, UR4, PT ;  /* 0x0000000404007c0c */ /* 0x004fda000bf06270 */
[----:B------:R-:W-:Y:S05]  /*00f0*/  @P0 BRA `(.L_x_50) ;  /* 0x0000000c00f40947 */ /* 0x000fea0003800000 */
[----:B------:R-:W0:Y:S01]  /*0100*/  LDC.64 R2, c[0x0][0x388] ;  /* 0x0000e200ff027b82 */ /* 0x000e220000000a00 */
[----:B------:R-:W1:Y:S01]  /*0110*/  LDCU UR7, c[0x0][0x3a8] ;  /* 0x00007500ff0777ac */ /* 0x000e620008000800 */
[----:B0-----:R-:W-:-:S05]  /*0120*/  IMAD.WIDE R2, R4, 0x40, R2 ;  /* 0x0000004004027825 */ /* 0x001fca00078e0202 */
[----:B------:R0:W5:Y:S04]  /*0130*/  LDG.E.64 R38, desc[UR18][R2.64] ;  /* 0x0000001202267981 */ /* 0x000168000c1e1b00 */
[----:B------:R0:W5:Y:S04]  /*0140*/  LDG.E.64 R36, desc[UR18][R2.64+0x8] ;  /* 0x0000081202247981 */ /* 0x000168000c1e1b00 */
[----:B------:R0:W5:Y:S01]  /*0150*/  LDG.E.64 R34, desc[UR18][R2.64+0x10] ;  /* 0x0000101202227981 */ /* 0x000162000c1e1b00 */
[----:B-1----:R-:W-:-:S09]  /*0160*/  UISETP.GE.AND UP0, UPT, UR7, 0x1, UPT ;  /* 0x000000010700788c */ /* 0x002fd2000bf06270 */
[----:B0-----:R-:W-:Y:S05]  /*0170*/  BRA.U !UP0, `(.L_x_50) ;  /* 0x0000000d08d47547 */ /* 0x001fea000b800000 */
[----:B------:R-:W0:Y:S01]  /*0180*/  LDCU UR4, c[0x0][0x380] ;  /* 0x00007000ff0477ac */ /* 0x000e220008000800 */
[----:B------:R-:W-:Y:S01]  /*0190*/  UISETP.NE.AND UP0, UPT, UR7, 0x1, UPT ;  /* 0x000000010700788c */ /* 0x000fe2000bf05270 */
[----:B------:R-:W-:Y:S01]  /*01a0*/  UMOV UR5, URZ ;  /* 0x000000ff00057c82 */ /* 0x000fe20008000000 */
[----:B0-----:R-:W-:-:S09]  /*01b0*/  UIMAD UR4, UR4, 0x3c, URZ ;  /* 0x0000003c040478a4 */ /* 0x001fd2000f8e02ff */
[----:B------:R-:W0:Y:S01]  /*01c0*/  I2F.F64 R6, UR4 ;  /* 0x0000000400067d12 */ /* 0x000e220008201c00 */
[----:B------:R-:W-:Y:S01]  /*01d0*/  UMOV UR4, URZ ;  /* 0x000000ff00047c82 */ /* 0x000fe20008000000 */
[----:B0-----:R-:W-:-:S08]  /*01e0*/  DMUL R6, R6, 1000000 ;  /* 0x412e848006067828 */ /* 0x001fd00000000000 */
[----:B------:R-:W-:Y:S01]  /*01f0*/  DMUL R6, R6, R6 ;  /* 0x0000000606067228 */ /* 0x000fe20000000000 */
[----:B------:R-:W-:Y:S10]  /*0200*/  BRA.U !UP0, `(.L_x_51) ;  /* 0x0000000908547547 */ /* 0x000ff4000b800000 */
[----:B------:R-:W0:Y:S01]  /*0210*/  LDCU.128 UR12, c[0x0][0x3b0] ;  /* 0x00007600ff0c77ac */ /* 0x000e220008000c00 */
[----:B------:R-:W1:Y:S01]  /*0220*/  LDCU.64 UR16, c[0x0][0x3a0] ;  /* 0x00007400ff1077ac */ /* 0x000e620008000a00 */
[----:B------:R-:W-:Y:S02]  /*0230*/  ULOP3.LUT UR4, UR7, 0x7ffffffe, URZ, 0xc0, !UPT ;  /* 0x7ffffffe07047892 */ /* 0x000fe4000f8ec0ff */
[----:B0-----:R-:W-:Y:S02]  /*0240*/  UIADD3 UR10, UP0, UPT, UR12, 0x4, URZ ;  /* 0x000000040c0a7890 */ /* 0x001fe4000ff1e0ff */
[----:B------:R-:W-:Y:S02]  /*0250*/  UIADD3 UR8, UP1, UPT, UR14, 0x4, URZ ;  /* 0x000000040e087890 */ /* 0x000fe4000ff3e0ff */
[----:B-1----:R-:W-:Y:S02]  /*0260*/  UIADD3 UR5, UP2, UPT, UR16, 0x18, URZ ;  /* 0x0000001810057890 */ /* 0x002fe4000ff5e0ff */
[----:B------:R-:W-:Y:S01]  /*0270*/  UIADD3.X UR11, UPT, UPT, URZ, UR13, URZ, UP0, !UPT ;  /* 0x0000000dff0b7290 */ /* 0x000fe200087fe4ff */
[----:B------:R-:W-:Y:S01]  /*0280*/  IMAD.U32 R8, RZ, RZ, UR10 ;  /* 0x0000000aff087e24 */ /* 0x000fe2000f8e00ff */
[----:B------:R-:W-:Y:S01]  /*0290*/  UIADD3.X UR9, UPT, UPT, URZ, UR15, URZ, UP1, !UPT ;  /* 0x0000000fff097290 */ /* 0x000fe20008ffe4ff */
[----:B------:R-:W-:Y:S01]  /*02a0*/  IMAD.U32 R10, RZ, RZ, UR8 ;  /* 0x00000008ff0a7e24 */ /* 0x000fe2000f8e00ff */
[----:B------:R-:W-:Y:S01]  /*02b0*/  UIADD3.X UR7, UPT, UPT, URZ, UR17, URZ, UP2, !UPT ;  /* 0x00000011ff077290 */ /* 0x000fe200097fe4ff */
[----:B------:R-:W-:Y:S01]  /*02c0*/  IMAD.U32 R12, RZ, RZ, UR5 ;  /* 0x00000005ff0c7e24 */ /* 0x000fe2000f8e00ff */
[----:B------:R-:W-:Y:S01]  /*02d0*/  UIADD3 UR12, UPT, UPT, -UR4, URZ, URZ ;  /* 0x000000ff040c7290 */ /* 0x000fe2000fffe1ff */
[----:B------:R-:W-:-:S02]  /*02e0*/  IMAD.U32 R9, RZ, RZ, UR11 ;  /* 0x0000000bff097e24 */ /* 0x000fc4000f8e00ff */
[----:B------:R-:W-:Y:S02]  /*02f0*/  IMAD.U32 R11, RZ, RZ, UR9 ;  /* 0x00000009ff0b7e24 */ /* 0x000fe4000f8e00ff */
[----:B------:R-:W-:-:S07]  /*0300*/  IMAD.U32 R13, RZ, RZ, UR7 ;  /* 0x00000007ff0d7e24 */ /* 0x000fce000f8e00ff */
.L_x_56:
[----:B------:R-:W2:Y:S01]  /*0310*/  LDG.E R5, desc[UR18][R8.64+-0x4] ;  /* 0xfffffc1208057981 */ /* 0x000ea2000c1e1900 */
[----:B------:R-:W-:-:S04]  /*0320*/  UIADD3 UR12, UPT, UPT, UR12, 0x2, URZ ;  /* 0x000000020c0c7890 */ /* 0x000fc8000fffe0ff */
[----:B------:R-:W-:Y:S01]  /*0330*/  UISETP.NE.AND UP0, UPT, UR12, URZ, UPT ;  /* 0x000000ff0c00728c */ /* 0x000fe2000bf05270 */
[----:B--2---:R-:W-:-:S13]  /*0340*/  ISETP.NE.AND P0, PT, R5, 0x1, PT ;  /* 0x000000010500780c */ /* 0x004fda0003f05270 */
[----:B---3--:R-:W-:Y:S05]  /*0350*/  @P0 BRA `(.L_x_52) ;  /* 0x0000000000180947 */ /* 0x008fea0003800000 */
[----:B------:R-:W2:Y:S02]  /*0360*/  LDG.E R5, desc[UR18][R10.64+-0x4] ;  /* 0xfffffc120a057981 */ /* 0x000ea4000c1e1900 */
[----:B--2---:R-:W-:-:S13]  /*0370*/  ISETP.NE.AND P0, PT, R5, 0x1, PT ;  /* 0x000000010500780c */ /* 0x004fda0003f05270 */
[----:B------:R-:W-:Y:S05]  /*0380*/  @!P0 BRA `(.L_x_53) ;  /* 0x0000000000e08947 */ /* 0x000fea0003800000 */
[----:B------:R-:W-:-:S05]  /*0390*/  IMAD.MOV.U32 R5, RZ, RZ, 0x1 ;  /* 0x00000001ff057424 */ /* 0x000fca00078e00ff */
[----:B------:R0:W-:Y:S01]  /*03a0*/  STG.E desc[UR18][R10.64+-0x4], R5 ;  /* 0xfffffc050a007986 */ /* 0x0001e2000c101912 */
[----:B------:R-:W-:Y:S05]  /*03b0*/  BRA `(.L_x_53) ;  /* 0x0000000000d47947 */ /* 0x000fea0003800000 */
.L_x_52:
[----:B------:R-:W2:Y:S01]  /*03c0*/  LDG.E R5, desc[UR18][R12.64+-0x18] ;  /* 0xffffe8120c057981 */ /* 0x000ea2000c1e1900 */
[----:B------:R-:W2:Y:S08]  /*03d0*/  LDC.64 R18, c[0x0][0x388] ;  /* 0x0000e200ff127b82 */ /* 0x000eb00000000a00 */
[----:B------:R-:W0:Y:S02]  /*03e0*/  LDC.64 R14, c[0x0][0x388] ;  /* 0x0000e200ff0e7b82 */ /* 0x000e240000000a00 */
[----:B0-----:R-:W3:Y:S04]  /*03f0*/  LDG.E.64 R22, desc[UR18][R14.64+0x8] ;  /* 0x000008120e167981 */ /* 0x001ee8000c1e1b00 */
[----:B------:R-:W4:Y:S04]  /*0400*/  LDG.E.64 R16, desc[UR18][R14.64] ;  /* 0x000000120e107981 */ /* 0x000f28000c1e1b00 */
[----:B------:R-:W4:Y:S01]  /*0410*/  LDG.E.64 R26, desc[UR18][R14.64+0x10] ;  /* 0x000010120e1a7981 */ /* 0x000f22000c1e1b00 */
[----:B--2---:R-:W-:-:S05]  /*0420*/  IMAD.WIDE R18, R5, 0x40, R18 ;  /* 0x0000004005127825 */ /* 0x004fca00078e0212 */
[----:B------:R-:W3:Y:S04]  /*0430*/  LDG.E.64 R24, desc[UR18][R18.64+0x8] ;  /* 0x0000081212187981 */ /* 0x000ee8000c1e1b00 */
[----:B------:R-:W4:Y:S04]  /*0440*/  LDG.E.64 R20, desc[UR18][R18.64] ;  /* 0x0000001212147981 */ /* 0x000f28000c1e1b00 */
[----:B------:R-:W2:Y:S01]  /*0450*/  LDG.E.64 R28, desc[UR18][R18.64+0x10] ;  /* 0x00001012121c7981 */ /* 0x000ea2000c1e1b00 */
[----:B---3--:R-:W-:Y:S02]  /*0460*/  DADD R22, R22, -R24 ;  /* 0x0000000016167229 */ /* 0x008fe40000000818 */
[----:B----4-:R-:W-:-:S06]  /*0470*/  DADD R16, R16, -R20 ;  /* 0x0000000010107229 */ /* 0x010fcc0000000814 */
[----:B------:R-:W-:Y:S02]  /*0480*/  DMUL R22, R22, R22 ;  /* 0x0000001616167228 */ /* 0x000fe40000000000 */
[----:B--2---:R-:W-:-:S06]  /*0490*/  DADD R26, R26, -R28 ;  /* 0x000000001a1a7229 */ /* 0x004fcc000000081c */
[----:B------:R-:W-:-:S08]  /*04a0*/  DFMA R22, R16, R16, R22 ;  /* 0x000000101016722b */ /* 0x000fd00000000016 */
[----:B------:R-:W-:-:S08]  /*04b0*/  DFMA R22, R26, R26, R22 ;  /* 0x0000001a1a16722b */ /* 0x000fd00000000016 */
[----:B------:R-:W-:-:S14]  /*04c0*/  DSETP.GEU.AND P0, PT, R22, R6, PT ;  /* 0x000000061600722a */ /* 0x000fdc0003f0e000 */
[----:B------:R-:W-:Y:S05]  /*04d0*/  @P0 BRA `(.L_x_53) ;  /* 0x00000000008c0947 */ /* 0x000fea0003800000 */
[----:B------:R-:W0:Y:S01]  /*04e0*/  LDC R27, c[0x0][0x380] ;  /* 0x0000e000ff1b7b82 */ /* 0x000e220000000800 */
[----:B------:R-:W-:Y:S01]  /*04f0*/  IMAD.MOV.U32 R29, RZ, RZ, 0x1 ;  /* 0x00000001ff1d7424 */ /* 0x000fe200078e00ff */
[----:B0-----:R0:W-:Y:S04]  /*0500*/  STG.E desc[UR18][R12.64+-0x14], R27 ;  /* 0xffffec1b0c007986 */ /* 0x0011e8000c101912 */
[----:B------:R1:W-:Y:S04]  /*0510*/  STG.E desc[UR18][R10.64+-0x4], R29 ;  /* 0xfffffc1d0a007986 */ /* 0x0003e8000c101912 */
[----:B------:R-:W2:Y:S01]  /*0520*/  LDG.E.64 R16, desc[UR18][R12.64+-0x10] ;  /* 0xfffff0120c107981 */ /* 0x000ea2000c1e1b00 */
[----:B------:R-:W-:-:S02]  /*0530*/  ISETP.NE.AND P0, PT, R5, R4, PT ;  /* 0x000000040500720c */ /* 0x000fc40003f05270 */
[----:B------:R-:W-:Y:S01]  /*0540*/  CS2R R14, SRZ ;  /* 0x00000000000e7805 */ /* 0x000fe2000001ff00 */
[----:B------:R-:W3:Y:S04]  /*0550*/  LDG.E.64 R18, desc[UR18][R2.64+0x18] ;  /* 0x0000181202127981 */ /* 0x000ee8000c1e1b00 */
[----:B------:R-:W4:Y:S04]  /*0560*/  LDG.E.64 R20, desc[UR18][R2.64+0x20] ;  /* 0x0000201202147981 */ /* 0x000f28000c1e1b00 */
[----:B------:R-:W4:Y:S04]  /*0570*/  LDG.E.64 R22, desc[UR18][R2.64+0x28] ;  /* 0x0000281202167981 */ /* 0x000f28000c1e1b00 */
[----:B------:R-:W4:Y:S01]  /*0580*/  @P0 LDG.E.64 R14, desc[UR18][R2.64+0x30] ;  /* 0x00003012020e0981 */ /* 0x000f22000c1e1b00 */
[----:B--2---:R-:W-:-:S03]  /*0590*/  IMAD.WIDE R24, R4, 0x40, R16 ;  /* 0x0000004004187825 */ /* 0x004fc600078e0210 */
[----:B------:R-:W2:Y:S04]  /*05a0*/  LDG.E.64 R16, desc[UR18][R2.64+0x38] ;  /* 0x0000381202107981 */ /* 0x000ea8000c1e1b00 */
[----:B-----5:R4:W-:Y:S04]  /*05b0*/  ST.E.64 desc[UR18][R24.64], R38 ;  /* 0x0000002618007985 */ /* 0x0209e8000c101b12 */
[----:B0-----:R-:W3:Y:S02]  /*05c0*/  LDG.E.64 R26, desc[UR18][R12.64+-0x10] ;  /* 0xfffff0120c1a7981 */ /* 0x001ee4000c1e1b00 */
[----:B---3--:R-:W-:-:S05]  /*05d0*/  IMAD.WIDE R26, R4, 0x40, R26 ;  /* 0x00000040041a7825 */ /* 0x008fca00078e021a */
[----:B------:R0:W-:Y:S04]  /*05e0*/  ST.E.64 desc[UR18][R26.64+0x8], R36 ;  /* 0x000008241a007985 */ /* 0x0001e8000c101b12 */
[----:B-1----:R-:W3:Y:S02]  /*05f0*/  LDG.E.64 R28, desc[UR18][R12.64+-0x10] ;  /* 0xfffff0120c1c7981 */ /* 0x002ee4000c1e1b00 */
[----:B---3--:R-:W-:-:S05]  /*0600*/  IMAD.WIDE R28, R4, 0x40, R28 ;  /* 0x00000040041c7825 */ /* 0x008fca00078e021c */
[----:B------:R1:W-:Y:S04]  /*0610*/  ST.E.64 desc[UR18][R28.64+0x10], R34 ;  /* 0x000010221c007985 */ /* 0x0003e8000c101b12 */
[----:B------:R-:W3:Y:S02]  /*0620*/  LDG.E.64 R30, desc[UR18][R12.64+-0x10] ;  /* 0xfffff0120c1e7981 */ /* 0x000ee4000c1e1b00 */
[----:B---3--:R-:W-:-:S05]  /*0630*/  IMAD.WIDE R30, R4, 0x40, R30 ;  /* 0x00000040041e7825 */ /* 0x008fca00078e021e */
[----:B------:R3:W-:Y:S04]  /*0640*/  ST.E.64 desc[UR18][R30.64+0x18], R18 ;  /* 0x000018121e007985 */ /* 0x0007e8000c101b12 */
[----:B------:R-:W4:Y:S02]  /*0650*/  LDG.E.64 R32, desc[UR18][R12.64+-0x10] ;  /* 0xfffff0120c207981 */ /* 0x000f24000c1e1b00 */
[----:B----4-:R-:W-:-:S05]  /*0660*/  IMAD.WIDE R32, R4, 0x40, R32 ;  /* 0x0000004004207825 */ /* 0x010fca00078e0220 */
[----:B------:R3:W-:Y:S04]  /*0670*/  ST.E.64 desc[UR18][R32.64+0x20], R20 ;  /* 0x0000201420007985 */ /* 0x0007e8000c101b12 */
[----:B------:R-:W4:Y:S02]  /*0680*/  LDG.E.64 R24, desc[UR18][R12.64+-0x10] ;  /* 0xfffff0120c187981 */ /* 0x000f24000c1e1b00 */
[----:B----4-:R-:W-:-:S05]  /*0690*/  IMAD.WIDE R24, R4, 0x40, R24 ;  /* 0x0000004004187825 */ /* 0x010fca00078e0218 */
[----:B------:R3:W-:Y:S04]  /*06a0*/  ST.E.64 desc[UR18][R24.64+0x28], R22 ;  /* 0x0000281618007985 */ /* 0x0007e8000c101b12 */
[----:B0-----:R-:W4:Y:S02]  /*06b0*/  LDG.E.64 R26, desc[UR18][R12.64+-0x10] ;  /* 0xfffff0120c1a7981 */ /* 0x001f24000c1e1b00 */
[----:B----4-:R-:W-:-:S05]  /*06c0*/  IMAD.WIDE R26, R4, 0x40, R26 ;  /* 0x00000040041a7825 */ /* 0x010fca00078e021a */
[----:B------:R3:W-:Y:S04]  /*06d0*/  ST.E.64 desc[UR18][R26.64+0x30], R14 ;  /* 0x0000300e1a007985 */ /* 0x0007e8000c101b12 */
[----:B-1----:R-:W4:Y:S02]  /*06e0*/  LDG.E.64 R28, desc[UR18][R12.64+-0x10] ;  /* 0xfffff0120c1c7981 */ /* 0x002f24000c1e1b00 */
[----:B----4-:R-:W-:-:S05]  /*06f0*/  IMAD.WIDE R28, R4, 0x40, R28 ;  /* 0x00000040041c7825 */ /* 0x010fca00078e021c */
[----:B--2---:R3:W-:Y:S02]  /*0700*/  ST.E.64 desc[UR18][R28.64+0x38], R16 ;  /* 0x000038101c007985 */ /* 0x0047e4000c101b12 */
.L_x_53:
[----:B0-----:R-:W2:Y:S02]  /*0710*/  LDG.E R5, desc[UR18][R8.64] ;  /* 0x0000001208057981 */ /* 0x001ea4000c1e1900 */
[----:B--2---:R-:W-:-:S13]  /*0720*/  ISETP.NE.AND P0, PT, R5, 0x1, PT ;  /* 0x000000010500780c */ /* 0x004fda0003f05270 */
[----:B------:R-:W-:Y:S05]  /*0730*/  @!P0 BRA `(.L_x_54) ;  /* 0x0000000000d88947 */ /* 0x000fea0003800000 */
[----:B------:R-:W2:Y:S01]  /*0740*/  LDG.E R5, desc[UR18][R12.64+-0x8] ;  /* 0xfffff8120c057981 */ /* 0x000ea2000c1e1900 */
[----:B---3--:R-:W2:Y:S08]  /*0750*/  LDC.64 R16, c[0x0][0x388] ;  /* 0x0000e200ff107b82 */ /* 0x008eb00000000a00 */
        /* <DEDUP_REMOVED lines=50> */
[----:B--2---:R3:W-:Y:S01]  /*0a80*/  ST.E.64 desc[UR18][R28.64+0x38], R16 ;  /* 0x000038101c007985 */ /* 0x0047e2000c101b12 */
[----:B------:R-:W-:Y:S05]  /*0a90*/  BRA `(.L_x_55) ;  /* 0x0000000000107947 */ /* 0x000fea0003800000 */
.L_x_54:
[----:B------:R-:W2:Y:S02]  /*0aa0*/  LDG.E R5, desc[UR18][R10.64] ;  /* 0x000000120a057981 */ /* 0x000ea4000c1e1900 */
[----:B--2---:R-:W-:-:S13]  /*0ab0*/  ISETP.NE.AND P0, PT, R5, 0x1, PT ;  /* 0x000000010500780c */ /* 0x004fda0003f05270 */
[----:B------:R-:W-:-:S05]  /*0ac0*/  @P0 IMAD.MOV.U32 R5, RZ, RZ, 0x1 ;  /* 0x00000001ff050424 */ /* 0x000fca00078e00ff */
[----:B------:R0:W-:Y:S02]  /*0ad0*/  @P0 STG.E desc[UR18][R10.64], R5 ;  /* 0x000000050a000986 */ /* 0x0001e4000c101912 */
.L_x_55:
[----:B------:R-:W-:Y:S02]  /*0ae0*/  IADD3 R8, P0, PT, R8, 0x8, RZ ;  /* 0x0000000808087810 */ /* 0x000fe40007f1e0ff */
[----:B0-----:R-:W-:Y:S02]  /*0af0*/  IADD3 R10, P1, PT, R10, 0x8, RZ ;  /* 0x000000080a0a7810 */ /* 0x001fe40007f3e0ff */
[----:B------:R-:W-:Y:S01]  /*0b00*/  IADD3 R12, P2, PT, R12, 0x20, RZ ;  /* 0x000000200c0c7810 */ /* 0x000fe20007f5e0ff */
[----:B------:R-:W-:Y:S02]  /*0b10*/  IMAD.X R9, RZ, RZ, R9, P0 ;  /* 0x000000ffff097224 */ /* 0x000fe400000e0609 */
[----:B------:R-:W-:Y:S02]  /*0b20*/  IMAD.X R11, RZ, RZ, R11, P1 ;  /* 0x000000ffff0b7224 */ /* 0x000fe400008e060b */
[----:B------:R-:W-:Y:S01]  /*0b30*/  IMAD.X R13, RZ, RZ, R13, P2 ;  /* 0x000000ffff0d7224 */ /* 0x000fe200010e060d */
[----:B------:R-:W-:Y:S07]  /*0b40*/  BRA.U UP0, `(.L_x_56) ;  /* 0xfffffff500f07547 */ /* 0x000fee000b83ffff */
[----:B------:R-:W-:-:S05]  /*0b50*/  UMOV UR5, URZ ;  /* 0x000000ff00057c82 */ /* 0x000fca0008000000 */
.L_x_51:
[----:B------:R-:W0:Y:S02]  /*0b60*/  LDCU UR7, c[0x0][0x3a8] ;  /* 0x00007500ff0777ac */ /* 0x000e240008000800 */
[----:B0-----:R-:W-:-:S04]  /*0b70*/  ULOP3.LUT UR7, UR7, 0x1, URZ, 0xc0, !UPT ;  /* 0x0000000107077892 */ /* 0x001fc8000f8ec0ff */
[----:B------:R-:W-:-:S09]  /*0b80*/  UISETP.NE.U32.AND UP0, UPT, UR7, 0x1, UPT ;  /* 0x000000010700788c */ /* 0x000fd2000bf05070 */
[----:B------:R-:W-:Y:S05]  /*0b90*/  BRA.U UP0, `(.L_x_50) ;  /* 0x00000005004c7547 */ /* 0x000fea000b800000 */
[----:B------:R-:W0:Y:S01]  /*0ba0*/  LDCU.64 UR12, c[0x0][0x3b0] ;  /* 0x00007600ff0c77ac */ /* 0x000e220008000a00 */
[----:B------:R-:W-:Y:S02]  /*0bb0*/  USHF.L.U32 UR10, UR4, 0x2, URZ ;  /* 0x00000002040a7899 */ /* 0x000fe400080006ff */
[----:B------:R-:W-:Y:S02]  /*0bc0*/  USHF.L.U64.HI UR9, UR4, 0x2, UR5 ;  /* 0x0000000204097899 */ /* 0x000fe40008010205 */
[----:B0-----:R-:W-:-:S04]  /*0bd0*/  UIADD3 UR7, UP0, UPT, UR10, UR12, URZ ;  /* 0x0000000c0a077290 */ /* 0x001fc8000ff1e0ff */
[----:B------:R-:W-:Y:S02]  /*0be0*/  UIADD3.X UR8, UPT, UPT, UR9, UR13, URZ, UP0, !UPT ;  /* 0x0000000d09087290 */ /* 0x000fe400087fe4ff */
[----:B------:R-:W-:-:S04]  /*0bf0*/  IMAD.U32 R8, RZ, RZ, UR7 ;  /* 0x00000007ff087e24 */ /* 0x000fc8000f8e00ff */
[----:B------:R-:W-:-:S05]  /*0c00*/  IMAD.U32 R9, RZ, RZ, UR8 ;  /* 0x00000008ff097e24 */ /* 0x000fca000f8e00ff */
[----:B------:R-:W2:Y:S02]  /*0c10*/  LDG.E R8, desc[UR18][R8.64] ;  /* 0x0000001208087981 */ /* 0x000ea4000c1e1900 */
[----:B--2---:R-:W-:-:S13]  /*0c20*/  ISETP.NE.AND P0, PT, R8, 0x1, PT ;  /* 0x000000010800780c */ /* 0x004fda0003f05270 */
[----:B------:R-:W-:Y:S05]  /*0c30*/  @!P0 BRA `(.L_x_57) ;  /* 0x0000000400008947 */ /* 0x000fea0003800000 */
[----:B------:R-:W0:Y:S01]  /*0c40*/  LDCU.64 UR12, c[0x0][0x3a0] ;  /* 0x00007400ff0c77ac */ /* 0x000e220008000a00 */
[----:B------:R-:W1:Y:S01]  /*0c50*/  LDC.64 R12, c[0x0][0x388] ;  /* 0x0000e200ff0c7b82 */ /* 0x000e620000000a00 */
[----:B0-----:R-:W-:-:S04]  /*0c60*/  ULEA UR7, UP0, UR4, UR12, 0x4 ;  /* 0x0000000c04077291 */ /* 0x001fc8000f8020ff */
[----:B------:R-:W-:Y:S02]  /*0c70*/  ULEA.HI.X UR4, UR4, UR13, UR5, 0x4, UP0 ;  /* 0x0000000d04047291 */ /* 0x000fe400080f2405 */
[----:B------:R-:W-:-:S04]  /*0c80*/  IMAD.U32 R8, RZ, RZ, UR7 ;  /* 0x00000007ff087e24 */ /* 0x000fc8000f8e00ff */
[----:B------:R-:W-:-:S05]  /*0c90*/  IMAD.U32 R9, RZ, RZ, UR4 ;  /* 0x00000004ff097e24 */ /* 0x000fca000f8e00ff */
[----:B------:R-:W1:Y:S01]  /*0ca0*/  LDG.E R5, desc[UR18][R8.64] ;  /* 0x0000001208057981 */ /* 0x000e62000c1e1900 */
[----:B---3--:R-:W0:Y:S03]  /*0cb0*/  LDC.64 R24, c[0x0][0x388] ;  /* 0x0000e200ff187b82 */ /* 0x008e260000000a00 */
[----:B0-----:R-:W2:Y:S04]  /*0cc0*/  LDG.E.64 R16, desc[UR18][R24.64+0x8] ;  /* 0x0000081218107981 */ /* 0x001ea8000c1e1b00 */
[----:B------:R-:W3:Y:S04]  /*0cd0*/  LDG.E.64 R10, desc[UR18][R24.64] ;  /* 0x00000012180a7981 */ /* 0x000ee8000c1e1b00 */
[----:B------:R-:W4:Y:S01]  /*0ce0*/  LDG.E.64 R20, desc[UR18][R24.64+0x10] ;  /* 0x0000101218147981 */ /* 0x000f22000c1e1b00 */
[----:B-1----:R-:W-:-:S05]  /*0cf0*/  IMAD.WIDE R12, R5, 0x40, R12 ;  /* 0x00000040050c7825 */ /* 0x002fca00078e020c */
[----:B------:R-:W2:Y:S04]  /*0d00*/  LDG.E.64 R18, desc[UR18][R12.64+0x8] ;  /* 0x000008120c127981 */ /* 0x000ea8000c1e1b00 */
[----:B------:R-:W3:Y:S04]  /*0d10*/  LDG.E.64 R14, desc[UR18][R12.64] ;  /* 0x000000120c0e7981 */ /* 0x000ee8000c1e1b00 */
[----:B------:R-:W4:Y:S01]  /*0d20*/  LDG.E.64 R22, desc[UR18][R12.64+0x10] ;  /* 0x000010120c167981 */ /* 0x000f22000c1e1b00 */
[----:B--2---:R-:W-:Y:S02]  /*0d30*/  DADD R16, R16, -R18 ;  /* 0x0000000010107229 */ /* 0x004fe40000000812 */
[----:B---3--:R-:W-:-:S06]  /*0d40*/  DADD R10, R10, -R14 ;  /* 0x000000000a0a7229 */ /* 0x008fcc000000080e */
[----:B------:R-:W-:Y:S02]  /*0d50*/  DMUL R16, R16, R16 ;  /* 0x0000001010107228 */ /* 0x000fe40000000000 */
[----:B----4-:R-:W-:-:S06]  /*0d60*/  DADD R20, R20, -R22 ;  /* 0x0000000014147229 */ /* 0x010fcc0000000816 */
[----:B------:R-:W-:-:S08]  /*0d70*/  DFMA R16, R10, R10, R16 ;  /* 0x0000000a0a10722b */ /* 0x000fd00000000010 */
[----:B------:R-:W-:-:S08]  /*0d80*/  DFMA R16, R20, R20, R16 ;  /* 0x000000141410722b */ /* 0x000fd00000000010 */
[----:B------:R-:W-:-:S14]  /*0d90*/  DSETP.GEU.AND P0, PT, R16, R6, PT ;  /* 0x000000061000722a */ /* 0x000fdc0003f0e000 */
[----:B------:R-:W-:Y:S05]  /*0da0*/  @P0 BRA `(.L_x_50) ;  /* 0x0000000000c80947 */ /* 0x000fea0003800000 */
[----:B------:R-:W0:Y:S01]  /*0db0*/  LDCU.64 UR4, c[0x0][0x3b8] ;  /* 0x00007700ff0477ac */ /* 0x000e220008000a00 */
[----:B------:R-:W1:Y:S01]  /*0dc0*/  LDC R23, c[0x0][0x380] ;  /* 0x0000e000ff177b82 */ /* 0x000e620000000800 */
[----:B------:R-:W-:Y:S01]  /*0dd0*/  IMAD.MOV.U32 R25, RZ, RZ, 0x1 ;  /* 0x00000001ff197424 */ /* 0x000fe200078e00ff */
[----:B0-----:R-:W-:-:S04]  /*0de0*/  UIADD3 UR4, UP0, UPT, UR10, UR4, URZ ;  /* 0x000000040a047290 */ /* 0x001fc8000ff1e0ff */
[----:B------:R-:W-:Y:S02]  /*0df0*/  UIADD3.X UR5, UPT, UPT, UR9, UR5, URZ, UP0, !UPT ;  /* 0x0000000509057290 */ /* 0x000fe400087fe4ff */
[----:B------:R-:W-:Y:S01]  /*0e00*/  IMAD.U32 R20, RZ, RZ, UR4 ;  /* 0x00000004ff147e24 */ /* 0x000fe2000f8e00ff */
[----:B-1----:R-:W-:Y:S03]  /*0e10*/  STG.E desc[UR18][R8.64+0x4], R23 ;  /* 0x0000041708007986 */ /* 0x002fe6000c101912 */
[----:B------:R-:W-:-:S05]  /*0e20*/  IMAD.U32 R21, RZ, RZ, UR5 ;  /* 0x00000005ff157e24 */ /* 0x000fca000f8e00ff */
[----:B------:R0:W-:Y:S04]  /*0e30*/  STG.E desc[UR18][R20.64], R25 ;  /* 0x0000001914007986 */ /* 0x0001e8000c101912 */
[----:B------:R-:W2:Y:S01]  /*0e40*/  LDG.E.64 R6, desc[UR18][R8.64+0x8] ;  /* 0x0000081208067981 */ /* 0x000ea2000c1e1b00 */
[----:B------:R-:W-:Y:S02]  /*0e50*/  ISETP.NE.AND P0, PT, R5, R4, PT ;  /* 0x000000040500720c */ /* 0x000fe40003f05270 */
[----:B------:R-:W-:Y:S01]  /*0e60*/  CS2R R14, SRZ ;  /* 0x00000000000e7805 */ /* 0x000fe2000001ff00 */
[----:B------:R-:W3:Y:S04]  /*0e70*/  LDG.E.64 R10, desc[UR18][R2.64+0x20] ;  /* 0x00002012020a7981 */ /* 0x000ee8000c1e1b00 */
[----:B------:R-:W4:Y:S04]  /*0e80*/  LDG.E.64 R12, desc[UR18][R2.64+0x28] ;  /* 0x00002812020c7981 */ /* 0x000f28000c1e1b00 */
[----:B------:R-:W4:Y:S04]  /*0e90*/  LDG.E.64 R16, desc[UR18][R2.64+0x38] ;  /* 0x0000381202107981 */ /* 0x000f28000c1e1b00 */
[----:B------:R1:W4:Y:S01]  /*0ea0*/  @P0 LDG.E.64 R14, desc[UR18][R2.64+0x30] ;  /* 0x00003012020e0981 */ /* 0x000322000c1e1b00 */
[----:B--2---:R-:W-:-:S03]  /*0eb0*/  IMAD.WIDE R18, R4, 0x40, R6 ;  /* 0x0000004004127825 */ /* 0x004fc600078e0206 */
[----:B------:R-:W2:Y:S04]  /*0ec0*/  LDG.E.64 R6, desc[UR18][R2.64+0x18] ;  /* 0x0000181202067981 */ /* 0x000ea8000c1e1b00 */
[----:B-----5:R4:W-:Y:S04]  /*0ed0*/  ST.E.64 desc[UR18][R18.64], R38 ;  /* 0x0000002612007985 */ /* 0x0209e8000c101b12 */
[----:B0-----:R-:W3:Y:S02]  /*0ee0*/  LDG.E.64 R20, desc[UR18][R8.64+0x8] ;  /* 0x0000081208147981 */ /* 0x001ee4000c1e1b00 */
[----:B---3--:R-:W-:-:S05]  /*0ef0*/  IMAD.WIDE R20, R4, 0x40, R20 ;  /* 0x0000004004147825 */ /* 0x008fca00078e0214 */
[----:B------:R0:W-:Y:S04]  /*0f00*/  ST.E.64 desc[UR18][R20.64+0x8], R36 ;  /* 0x0000082414007985 */ /* 0x0001e8000c101b12 */
[----:B------:R-:W3:Y:S02]  /*0f10*/  LDG.E.64 R22, desc[UR18][R8.64+0x8] ;  /* 0x0000081208167981 */ /* 0x000ee4000c1e1b00 */
[----:B---3--:R-:W-:-:S05]  /*0f20*/  IMAD.WIDE R22, R4, 0x40, R22 ;  /* 0x0000004004167825 */ /* 0x008fca00078e0216 */
[----:B------:R3:W-:Y:S04]  /*0f30*/  ST.E.64 desc[UR18][R22.64+0x10], R34 ;  /* 0x0000102216007985 */ /* 0x0007e8000c101b12 */
[----:B------:R-:W4:Y:S02]  /*0f40*/  LDG.E.64 R24, desc[UR18][R8.64+0x8] ;  /* 0x0000081208187981 */ /* 0x000f24000c1e1b00 */
[----:B----4-:R-:W-:-:S05]  /*0f50*/  IMAD.WIDE R24, R4, 0x40, R24 ;  /* 0x0000004004187825 */ /* 0x010fca00078e0218 */
[----:B--2---:R2:W-:Y:S04]  /*0f60*/  ST.E.64 desc[UR18][R24.64+0x18], R6 ;  /* 0x0000180618007985 */ /* 0x0045e8000c101b12 */
[----:B------:R-:W1:Y:S02]  /*0f70*/  LDG.E.64 R2, desc[UR18][R8.64+0x8] ;  /* 0x0000081208027981 */ /* 0x000e64000c1e1b00 */
[----:B-1----:R-:W-:-:S05]  /*0f80*/  IMAD.WIDE R2, R4, 0x40, R2 ;  /* 0x0000004004027825 */ /* 0x002fca00078e0202 */
[----:B------:R2:W-:Y:S04]  /*0f90*/  ST.E.64 desc[UR18][R2.64+0x20], R10 ;  /* 0x0000200a02007985 */ /* 0x0005e8000c101b12 */
[----:B------:R-:W4:Y:S02]  /*0fa0*/  LDG.E.64 R18, desc[UR18][R8.64+0x8] ;  /* 0x0000081208127981 */ /* 0x000f24000c1e1b00 */
[----:B----4-:R-:W-:-:S05]  /*0fb0*/  IMAD.WIDE R18, R4, 0x40, R18 ;  /* 0x0000004004127825 */ /* 0x010fca00078e0212 */
[----:B------:R2:W-:Y:S04]  /*0fc0*/  ST.E.64 desc[UR18][R18.64+0x28], R12 ;  /* 0x0000280c12007985 */ /* 0x0005e8000c101b12 */
[----:B0-----:R-:W4:Y:S02]  /*0fd0*/  LDG.E.64 R20, desc[UR18][R8.64+0x8] ;  /* 0x0000081208147981 */ /* 0x001f24000c1e1b00 */
[----:B----4-:R-:W-:-:S05]  /*0fe0*/  IMAD.WIDE R20, R4, 0x40, R20 ;  /* 0x0000004004147825 */ /* 0x010fca00078e0214 */
[----:B------:R2:W-:Y:S04]  /*0ff0*/  ST.E.64 desc[UR18][R20.64+0x30], R14 ;  /* 0x0000300e14007985 */ /* 0x0005e8000c101b12 */
[----:B---3--:R-:W3:Y:S02]  /*1000*/  LDG.E.64 R22, desc[UR18][R8.64+0x8] ;  /* 0x0000081208167981 */ /* 0x008ee4000c1e1b00 */
[----:B---3--:R-:W-:-:S05]  /*1010*/  IMAD.WIDE R22, R4, 0x40, R22 ;  /* 0x0000004004167825 */ /* 0x008fca00078e0216 */
[----:B------:R2:W-:Y:S01]  /*1020*/  ST.E.64 desc[UR18][R22.64+0x38], R16 ;  /* 0x0000381016007985 */ /* 0x0005e2000c101b12 */
[----:B------:R-:W-:Y:S05]  /*1030*/  BRA `(.L_x_50) ;  /* 0x0000000000247947 */ /* 0x000fea0003800000 */
.L_x_57:
[----:B------:R-:W0:Y:S02]  /*1040*/  LDCU.64 UR4, c[0x0][0x3b8] ;  /* 0x00007700ff0477ac */ /* 0x000e240008000a00 */
[----:B0-----:R-:W-:-:S04]  /*1050*/  UIADD3 UR4, UP0, UPT, UR10, UR4, URZ ;  /* 0x000000040a047290 */ /* 0x001fc8000ff1e0ff */
[----:B------:R-:W-:Y:S02]  /*1060*/  UIADD3.X UR5, UPT, UPT, UR9, UR5, URZ, UP0, !UPT ;  /* 0x0000000509057290 */ /* 0x000fe400087fe4ff */
[----:B------:R-:W-:-:S04]  /*1070*/  IMAD.U32 R2, RZ, RZ, UR4 ;  /* 0x00000004ff027e24 */ /* 0x000fc8000f8e00ff */
[----:B------:R-:W-:-:S05]  /*1080*/  IMAD.U32 R3, RZ, RZ, UR5 ;  /* 0x00000005ff037e24 */ /* 0x000fca000f8e00ff */
[----:B------:R-:W2:Y:S02]  /*1090*/  LDG.E R5, desc[UR18][R2.64] ;  /* 0x0000001202057981 */ /* 0x000ea4000c1e1900 */
[----:B--2---:R-:W-:-:S13]  /*10a0*/  ISETP.NE.AND P0, PT, R5, 0x1, PT ;  /* 0x000000010500780c */ /* 0x004fda0003f05270 */
[----:B------:R-:W-:-:S05]  /*10b0*/  @P0 IMAD.MOV.U32 R5, RZ, RZ, 0x1 ;  /* 0x00000001ff050424 */ /* 0x000fca00078e00ff */
[----:B------:R0:W-:Y:S02]  /*10c0*/  @P0 STG.E desc[UR18][R2.64], R5 ;  /* 0x0000000502000986 */ /* 0x0001e4000c101912 */
.L_x_50:
[----:B------:R-:W-:Y:S05]  /*10d0*/  BSYNC.RECONVERGENT B0 ;  /* 0x0000000000007941 */ /* 0x000fea0003800200 */
.L_x_49:
[----:B------:R-:W1:Y:S01]  /*10e0*/  LDCU UR7, c[0x0][0x384] ;  /* 0x00007080ff0777ac */ /* 0x000e620008000800 */
[----:B0-----:R-:W0:Y:S01]  /*10f0*/  S2R R5, SR_TID.Y ;  /* 0x0000000000057919 */ /* 0x001e220000002200 */
[----:B---3--:R-:W-:Y:S02]  /*1100*/  CS2R R28, SRZ ;  /* 0x00000000001c7805 */ /* 0x008fe4000001ff00 */
[----:B------:R-:W-:Y:S02]  /*1110*/  CS2R R30, SRZ ;  /* 0x00000000001e7805 */ /* 0x000fe4000001ff00 */
[----:B------:R-:W-:Y:S01]  /*1120*/  CS2R R32, SRZ ;  /* 0x0000000000207805 */ /* 0x000fe2000001ff00 */
[----:B-1----:R-:W-:-:S04]  /*1130*/  USHF.R.S32.HI UR4, URZ, 0x1f, UR7 ;  /* 0x0000001fff047899 */ /* 0x002fc80008011407 */
[----:B------:R-:W-:-:S04]  /*1140*/  ULEA.HI UR4, UR4, UR7, URZ, 0x5 ;  /* 0x0000000704047291 */ /* 0x000fc8000f8f28ff */
[----:B------:R-:W-:-:S04]  /*1150*/  ULOP3.LUT UR5, UR4, 0xffffffe0, URZ, 0xc0, !UPT ;  /* 0xffffffe004057892 */ /* 0x000fc8000f8ec0ff */
[----:B------:R-:W-:Y:S02]  /*1160*/  UISETP.GE.AND UP0, UPT, UR5, UR7, UPT ;  /* 0x000000070500728c */ /* 0x000fe4000bf06270 */
[----:B------:R-:W-:Y:S02]  /*1170*/  USHF.R.S32.HI UR5, URZ, 0x5, UR4 ;  /* 0x00000005ff057899 */ /* 0x000fe40008011404 */
[----:B------:R-:W-:-:S07]  /*1180*/  ULEA.HI.SX32 UR4, UR4, 0x1, 0x1b ;  /* 0x0000000104047891 */ /* 0x000fce000f8fdaff */
[----:B------:R-:W-:-:S04]  /*1190*/  @UP0 UIADD3 UR4, UPT, UPT, UR5, URZ, URZ ;  /* 0x000000ff05040290 */ /* 0x000fc8000fffe0ff */
[----:B------:R-:W-:-:S09]  /*11a0*/  UISETP.GE.AND UP0, UPT, UR4, 0x1, UPT ;  /* 0x000000010400788c */ /* 0x000fd2000bf06270 */
[----:B0-----:R-:W-:Y:S05]  /*11b0*/  BRA.U !UP0, `(.L_x_58) ;  /* 0x00000011081c7547 */ /* 0x001fea000b800000 */
[----:B--2---:R-:W0:Y:S01]  /*11c0*/  MUFU.RCP64H R3, 6000 ;  /* 0x40b7700000037908 */ /* 0x004e220000001800 */
[----:B------:R-:W-:Y:S01]  /*11d0*/  IMAD.MOV.U32 R8, RZ, RZ, 0x0 ;  /* 0x00000000ff087424 */ /* 0x000fe200078e00ff */
[----:B------:R-:W1:Y:S01]  /*11e0*/  LDCU UR5, c[0x0][0x380] ;  /* 0x00007000ff0577ac */ /* 0x000e620008000800 */
[----:B------:R-:W-:Y:S02]  /*11f0*/  IMAD.MOV.U32 R9, RZ, RZ, 0x40b77000 ;  /* 0x40b77000ff097424 */ /* 0x000fe400078e00ff */
[----:B------:R-:W-:-:S06]  /*1200*/  IMAD.MOV.U32 R2, RZ, RZ, 0x1 ;  /* 0x00000001ff027424 */ /* 0x000fcc00078e00ff */
[----:B0-----:R-:W-:Y:S01]  /*1210*/  DFMA R6, R2, -R8, 1 ;  /* 0x3ff000000206742b */ /* 0x001fe20000000808 */
[----:B-1----:R-:W-:-:S07]  /*1220*/  UIMAD UR5, UR5, 0x3c, URZ ;  /* 0x0000003c050578a4 */ /* 0x002fce000f8e02ff */
[----:B------:R-:W-:Y:S02]  /*1230*/  DFMA R6, R6, R6, R6 ;  /* 0x000000060606722b */ /* 0x000fe40000000006 */
[----:B------:R-:W0:Y:S06]  /*1240*/  I2F.F64 R10, UR5 ;  /* 0x00000005000a7d12 */ /* 0x000e2c0008201c00 */
[----:B------:R-:W-:-:S08]  /*1250*/  DFMA R6, R2, R6, R2 ;  /* 0x000000060206722b */ /* 0x000fd00000000002 */
[----:B------:R-:W-:Y:S01]  /*1260*/  DFMA R2, R6, -R8, 1 ;  /* 0x3ff000000602742b */ /* 0x000fe20000000808 */
[----:B0-----:R-:W-:-:S07]  /*1270*/  FSETP.GEU.AND P1, PT, |R11|, 6.5827683646048100446e-37, PT ;  /* 0x036000000b00780b */ /* 0x001fce0003f2e200 */
[----:B------:R-:W-:-:S08]  /*1280*/  DFMA R2, R6, R2, R6 ;  /* 0x000000020602722b */ /* 0x000fd00000000006 */
[----:B------:R-:W-:-:S08]  /*1290*/  DMUL R6, R10, R2 ;  /* 0x000000020a067228 */ /* 0x000fd00000000000 */
[----:B------:R-:W-:-:S08]  /*12a0*/  DFMA R8, R6, -6000, R10 ;  /* 0xc0b770000608782b */ /* 0x000fd0000000000a */
[----:B------:R-:W-:Y:S01]  /*12b0*/  DFMA R2, R2, R8, R6 ;  /* 0x000000080202722b */ /* 0x000fe20000000006 */
[----:B------:R-:W-:-:S09]  /*12c0*/  IMAD R8, R5, UR20, R0 ;  /* 0x0000001405087c24 */ /* 0x000fd2000f8e0200 */
        /* <DEDUP_REMOVED lines=8> */
[----:B-----5:R-:W-:Y:S05]  /*1350*/  CALL.REL.NOINC `($__internal_1_$__cuda_sm20_div_rn_f64_full) ;  /* 0x0000001400147944 */ /* 0x020fea0003c00000 */
[----:B------:R-:W-:Y:S02]  /*1360*/  IMAD.MOV.U32 R2, RZ, RZ, R16 ;  /* 0x000000ffff027224 */ /* 0x000fe400078e0010 */
[----:B------:R-:W-:-:S07]  /*1370*/  IMAD.MOV.U32 R3, RZ, RZ, R17 ;  /* 0x000000ffff037224 */ /* 0x000fce00078e0011 */
.L_x_59:
[----:B------:R-:W-:Y:S01]  /*1380*/  UMOV UR8, 0x6dc9c883 ;  /* 0x6dc9c88300087882 */ /* 0x000fe20000000000 */
[----:B------:R-:W-:Y:S01]  /*1390*/  UMOV UR9, 0x3fe45f30 ;  /* 0x3fe45f3000097882 */ /* 0x000fe20000000000 */
[----:B------:R-:W-:Y:S01]  /*13a0*/  DMUL R14, RZ, R2 ;  /* 0x00000002ff0e7228 */ /* 0x000fe20000000000 */
[----:B------:R-:W-:Y:S01]  /*13b0*/  VIADD R8, R8, 0x100 ;  /* 0x0000010008087836 */ /* 0x000fe20000000000 */
[C---:B------:R-:W-:Y:S01]  /*13c0*/  DMUL R6, R2.reuse, UR8 ;  /* 0x0000000802067c28 */ /* 0x040fe20008000000 */
[----:B------:R-:W-:Y:S01]  /*13d0*/  UMOV UR8, 0x54442d18 ;  /* 0x54442d1800087882 */ /* 0x000fe20000000000 */
[----:B------:R-:W-:Y:S01]  /*13e0*/  UMOV UR9, 0x3ff921fb ;  /* 0x3ff921fb00097882 */ /* 0x000fe20000000000 */
[----:B------:R-:W-:Y:S01]  /*13f0*/  DSETP.NEU.AND P0, PT, |R2|, +INF , PT ;  /* 0x7ff000000200742a */ /* 0x000fe20003f0d200 */
[----:B------:R-:W-:Y:S02]  /*1400*/  IADD3 R9, PT, PT, R5, -UR6, -R0 ;  /* 0x8000000605097c10 */ /* 0x000fe4000fffe800 */
[----:B------:R-:W-:Y:S01]  /*1410*/  CS2R R32, SRZ ;  /* 0x0000000000207805 */ /* 0x000fe2000001ff00 */
[----:B------:R-:W0:Y:S01]  /*1420*/  F2I.F64 R16, R6 ;  /* 0x0000000600107311 */ /* 0x000e220000301100 */
[----:B------:R-:W-:-:S02]  /*1430*/  CS2R R30, SRZ ;  /* 0x00000000001e7805 */ /* 0x000fc4000001ff00 */
[----:B------:R-:W-:Y:S01]  /*1440*/  CS2R R28, SRZ ;  /* 0x00000000001c7805 */ /* 0x000fe2000001ff00 */
[----:B------:R-:W-:Y:S01]  /*1450*/  DSETP.LTU.OR P2, PT, |R2|, 2.14748364800000000000e+09, !P0 ;  /* 0x41e000000200742a */ /* 0x000fe20004749600 */
[----:B------:R-:W1:Y:S01]  /*1460*/  LDCU UR12, c[0x0][0x384] ;  /* 0x00007080ff0c77ac */ /* 0x000e620008000800 */
[----:B------:R-:W-:Y:S02]  /*1470*/  UIADD3 UR4, UPT, UPT, -UR4, URZ, URZ ;  /* 0x000000ff04047290 */ /* 0x000fe4000fffe1ff */
[----:B0-----:R-:W0:Y:S02]  /*1480*/  I2F.F64 R10, R16 ;  /* 0x00000010000a7312 */ /* 0x001e240000201c00 */
[----:B0-----:R-:W-:Y:S01]  /*1490*/  DFMA R12, R10, -UR8, R2 ;  /* 0x800000080a0c7c2b */ /* 0x001fe20008000002 */
[----:B------:R-:W-:Y:S01]  /*14a0*/  UMOV UR8, 0x33145c00 ;  /* 0x33145c0000087882 */ /* 0x000fe20000000000 */
[----:B------:R-:W-:-:S06]  /*14b0*/  UMOV UR9, 0x3c91a626 ;  /* 0x3c91a62600097882 */ /* 0x000fcc0000000000 */
[----:B------:R-:W-:Y:S01]  /*14c0*/  DFMA R12, R10, -UR8, R12 ;  /* 0x800000080a0c7c2b */ /* 0x000fe2000800000c */
[----:B------:R-:W-:Y:S01]  /*14d0*/  UMOV UR8, 0x252049c0 ;  /* 0x252049c000087882 */ /* 0x000fe20000000000 */
[----:B------:R-:W-:-:S06]  /*14e0*/  UMOV UR9, 0x397b839a ;  /* 0x397b839a00097882 */ /* 0x000fcc0000000000 */
[----:B------:R-:W-:Y:S01]  /*14f0*/  DFMA R12, R10, -UR8, R12 ;  /* 0x800000080a0c7c2b */ /* 0x000fe2000800000c */
[----:B------:R-:W0:Y:S01]  /*1500*/  LDCU.64 UR8, c[0x4][0x10] ;  /* 0x01000200ff0877ac */ /* 0x000e220008000a00 */
[----:B------:R-:W-:Y:S01]  /*1510*/  IMAD.MOV.U32 R10, RZ, RZ, R5 ;  /* 0x000000ffff0a7224 */ /* 0x000fe200078e0005 */
[----:B------:R-:W-:-:S07]  /*1520*/  SEL R11, R16, RZ, P0 ;  /* 0x000000ff100b7207 */ /* 0x000fce0000000000 */
[----:B------:R-:W-:Y:S02]  /*1530*/  FSEL R6, R14, R12, !P0 ;  /* 0x0000000c0e067208 */ /* 0x000fe40004000000 */
[----:B-1----:R-:W-:-:S07]  /*1540*/  FSEL R7, R15, R13, !P0 ;  /* 0x0000000d0f077208 */ /* 0x002fce0004000000 */
.L_x_76:
[----:B-1----:R-:W1:Y:S01]  /*1550*/  LDC.64 R12, c[0x0][0x388] ;  /* 0x0000e200ff0c7b82 */ /* 0x002e620000000a00 */
[----:B------:R-:W-:Y:S01]  /*1560*/  USHF.L.U32 UR5, UR12, 0x4, URZ ;  /* 0x000000040c057899 */ /* 0x000fe200080006ff */
[C---:B------:R-:W-:Y:S02]  /*1570*/  VIADD R15, R8.reuse, 0xffffff00 ;  /* 0xffffff00080f7836 */ /* 0x040fe40000000000 */
[C---:B------:R-:W-:Y:S02]  /*1580*/  VIADD R14, R8.reuse, 0xffffff80 ;  /* 0xffffff80080e7836 */ /* 0x040fe40000000000 */
[----:B------:R-:W-:Y:S01]  /*1590*/  VIADD R16, R8, 0x80 ;  /* 0x0000008008107836 */ /* 0x000fe20000000000 */
[----:B------:R-:W-:Y:S02]  /*15a0*/  ISETP.GE.AND P0, PT, R15, UR5, PT ;  /* 0x000000050f007c0c */ /* 0x000fe4000bf06270 */
[----:B------:R-:W-:Y:S02]  /*15b0*/  ISETP.GE.AND P1, PT, R14, UR5, PT ;  /* 0x000000050e007c0c */ /* 0x000fe4000bf26270 */
[----:B------:R-:W-:-:S02]  /*15c0*/  ISETP.GE.AND P3, PT, R8, UR5, PT ;  /* 0x0000000508007c0c */ /* 0x000fc4000bf66270 */
[----:B------:R-:W-:Y:S01]  /*15d0*/  ISETP.GE.AND P4, PT, R16, UR5, PT ;  /* 0x0000000510007c0c */ /* 0x000fe2000bf86270 */
[----:B-1----:R-:W-:-:S06]  /*15e0*/  IMAD.WIDE.U32 R12, R15, 0x4, R12 ;  /* 0x000000040f0c7825 */ /* 0x002fcc00078e000c */
[----:B------:R-:W2:Y:S04]  /*15f0*/  @!P0 LDG.E R15, desc[UR18][R12.64] ;  /* 0x000000120c0f8981 */ /* 0x000ea8000c1e1900 */
[----:B------:R-:W3:Y:S04]  /*1600*/  @!P1 LDG.E R17, desc[UR18][R12.64+0x200] ;  /* 0x000200120c119981 */ /* 0x000ee8000c1e1900 */
[----:B------:R-:W4:Y:S04]  /*1610*/  @!P3 LDG.E R19, desc[UR18][R12.64+0x400] ;  /* 0x000400120c13b981 */ /* 0x000f28000c1e1900 */
[----:B------:R-:W4:Y:S01]  /*1620*/  @!P4 LDG.E R21, desc[UR18][R12.64+0x600] ;  /* 0x000600120c15c981 */ /* 0x000f22000c1e1900 */
[----:B------:R-:W1:Y:S01]  /*1630*/  S2UR UR6, SR_CgaCtaId ;  /* 0x00000000000679c3 */ /* 0x000e620000008800 */
[----:B------:R-:W-:Y:S01]  /*1640*/  UMOV UR5, 0x400 ;  /* 0x0000040000057882 */ /* 0x000fe20000000000 */
[----:B------:R-:W-:Y:S01]  /*1650*/  IMAD R14, R5, UR20, R0 ;  /* 0x00000014050e7c24 */ /* 0x000fe2000f8e0200 */
[----:B------:R-:W-:Y:S01]  /*1660*/  UIADD3 UR4, UPT, UPT, UR4, 0x1, URZ ;  /* 0x0000000104047890 */ /* 0x000fe2000fffe0ff */
[----:B------:R-:W-:Y:S03]  /*1670*/  BSSY.RECONVERGENT B0, `(.L_x_60) ;  /* 0x00000b4000007945 */ /* 0x000fe60003800200 */
[----:B------:R-:W-:-:S02]  /*1680*/  UISETP.NE.AND UP0, UPT, UR4, URZ, UPT ;  /* 0x000000ff0400728c */ /* 0x000fc4000bf05270 */
[----:B-1----:R-:W-:-:S06]  /*1690*/  ULEA UR5, UR6, UR5, 0x18 ;  /* 0x0000000506057291 */ /* 0x002fcc000f8ec0ff */
[----:B------:R-:W-:-:S05]  /*16a0*/  LEA R14, R14, UR5, 0x2 ;  /* 0x000000050e0e7c11 */ /* 0x000fca000f8e10ff */
[----:B--2---:R1:W-:Y:S01]  /*16b0*/  @!P0 STS [R14], R15 ;  /* 0x0000000f0e008388 */ /* 0x0043e20000000800 */
[----:B------:R-:W-:-:S03]  /*16c0*/  ISETP.GE.AND P0, PT, R10, UR12, PT ;  /* 0x0000000c0a007c0c */ /* 0x000fc6000bf06270 */
[----:B---3--:R1:W-:Y:S01]  /*16d0*/  @!P1 STS [R14+0x200], R17 ;  /* 0x000200110e009388 */ /* 0x0083e20000000800 */
[----:B------:R-:W-:-:S03]  /*16e0*/  ISETP.EQ.OR P0, PT, R9, RZ, P0 ;  /* 0x000000ff0900720c */ /* 0x000fc60000702670 */
[----:B----4-:R1:W-:Y:S04]  /*16f0*/  @!P3 STS [R14+0x400], R19 ;  /* 0x000400130e00b388 */ /* 0x0103e80000000800 */
[----:B------:R1:W-:Y:S01]  /*1700*/  @!P4 STS [R14+0x600], R21 ;  /* 0x000600150e00c388 */ /* 0x0003e20000000800 */
[----:B------:R-:W-:Y:S06]  /*1710*/  BAR.SYNC.DEFER_BLOCKING 0x0 ;  /* 0x0000000000007b1d */ /* 0x000fec0000010000 */
[----:B------:R-:W-:Y:S05]  /*1720*/  @P0 BRA `(.L_x_61) ;  /* 0x0000000800a00947 */ /* 0x000fea0003800000 */
[----:B-1----:R-:W-:Y:S01]  /*1730*/  LEA R14, R5, UR5, 0x6 ;  /* 0x00000005050e7c11 */ /* 0x002fe2000f8e30ff */
[----:B------:R-:W-:Y:S05]  /*1740*/  BSSY.RECONVERGENT B2, `(.L_x_62) ;  /* 0x0000030000027945 */ /* 0x000fea0003800200 */
[----:B------:R-:W1:Y:S02]  /*1750*/  LDS.128 R12, [R14+0x30] ;  /* 0x000030000e0c7984 */ /* 0x000e640000000c00 */
[----:B-1----:R-:W-:-:S04]  /*1760*/  ISETP.NE.U32.AND P0, PT, R14, 0x1, PT ;  /* 0x000000010e00780c */ /* 0x002fc80003f05070 */
        /* <DEDUP_REMOVED lines=10> */
[----:B0----5:R-:W-:Y:S05]  /*1810*/  CALL.REL.NOINC `($_Z15kernel_problem2iiP4BodyS0_PhP14DevDistroyCkptiPiS4_$__internal_trig_reduction_slowpathd) ;  /* 0x0000001c00f47944 */ /* 0x021fea0003c00000 */
[----:B------:R-:W-:Y:S02]  /*1820*/  IMAD.MOV.U32 R44, RZ, RZ, R14 ;  /* 0x000000ffff2c7224 */ /* 0x000fe400078e000e */
[----:B------:R-:W-:Y:S02]  /*1830*/  IMAD.MOV.U32 R14, RZ, RZ, R20 ;  /* 0x000000ffff0e7224 */ /* 0x000fe400078e0014 */
[----:B------:R-:W-:-:S07]  /*1840*/  IMAD.MOV.U32 R15, RZ, RZ, R21 ;  /* 0x000000ffff0f7224 */ /* 0x000fce00078e0015 */
.L_x_65:
[----:B0-----:R-:W-:Y:S05]  /*1850*/  BSYNC.RECONVERGENT B1 ;  /* 0x0000000000017941 */ /* 0x001fea0003800200 */
.L_x_64:
        /* <DEDUP_REMOVED lines=8> */
[----:B------:R-:W-:-:S02]  /*18e0*/  IMAD.MOV.U32 R42, RZ, RZ, 0x20fd8164 ;  /* 0x20fd8164ff2a7424 */ /* 0x000fc400078e00ff */
[----:B------:R-:W-:Y:S01]  /*18f0*/  IMAD.MOV.U32 R43, RZ, RZ, 0x3da8ff83 ;  /* 0x3da8ff83ff2b7424 */ /* 0x000fe200078e00ff */
[----:B------:R-:W-:Y:S01]  /*1900*/  ISETP.NE.U32.AND P0, PT, R40, 0x1, PT ;  /* 0x000000012800780c */ /* 0x000fe20003f05070 */
[----:B------:R-:W-:-:S03]  /*1910*/  DMUL R40, R14, R14 ;  /* 0x0000000e0e287228 */ /* 0x000fc60000000000 */
[----:B------:R-:W-:Y:S02]  /*1920*/  FSEL R42, R42, -8.06006814911005101289e+34, !P0 ;  /* 0xf9785eba2a2a7808 */ /* 0x000fe40004000000 */
[----:B------:R-:W-:-:S06]  /*1930*/  FSEL R43, -R43, 0.11223486810922622681, !P0 ;  /* 0x3de5db652b2b7808 */ /* 0x000fcc0004000100 */
        /* <DEDUP_REMOVED lines=16> */
.L_x_63:
[----:B0-----:R-:W-:Y:S05]  /*1a40*/  BSYNC.RECONVERGENT B2 ;  /* 0x0000000000027941 */ /* 0x001fea0003800200 */
.L_x_62:
        /* <DEDUP_REMOVED lines=21> */
[----:B------:R-:W-:Y:S05]  /*1ba0*/  CALL.REL.NOINC `($_Z15kernel_problem2iiP4BodyS0_PhP14DevDistroyCkptiPiS4_$__internal_accurate_pow) ;  /* 0x0000001000707944 */ /* 0x000fea0003c00000 */
[----:B------:R-:W-:-:S04]  /*1bb0*/  ISETP.GE.AND P0, PT, R45, RZ, PT ;  /* 0x000000ff2d00720c */ /* 0x000fc80003f06270 */
[----:B------:R-:W-:Y:S02]  /*1bc0*/  FSEL R14, R14, RZ, P0 ;  /* 0x000000ff0e0e7208 */ /* 0x000fe40000000000 */
[----:B------:R-:W-:-:S07]  /*1bd0*/  FSEL R15, R20, -QNAN , P0 ;  /* 0xfff80000140f7808 */ /* 0x000fce0000000000 */
.L_x_67:
[----:B------:R-:W-:Y:S05]  /*1be0*/  BSYNC.RECONVERGENT B1 ;  /* 0x0000000000017941 */ /* 0x000fea0003800200 */
.L_x_66:
        /* <DEDUP_REMOVED lines=12> */
.L_x_69:
[----:B------:R-:W-:Y:S05]  /*1cb0*/  BSYNC.RECONVERGENT B1 ;  /* 0x0000000000017941 */ /* 0x000fea0003800200 */
.L_x_68:
        /* <DEDUP_REMOVED lines=26> */
[----:B------:R-:W-:Y:S05]  /*1e60*/  CALL.REL.NOINC `($__internal_1_$__cuda_sm20_div_rn_f64_full) ;  /* 0x0000000800507944 */ /* 0x000fea0003c00000 */
.L_x_71:
[----:B------:R-:W-:Y:S05]  /*1e70*/  BSYNC.RECONVERGENT B1 ;  /* 0x0000000000017941 */ /* 0x000fea0003800200 */
.L_x_70:
        /* <DEDUP_REMOVED lines=19> */
[----:B------:R-:W-:-:S07]  /*1fb0*/  IMAD.MOV.U32 R17, RZ, RZ, R15 ;  /* 0x000000ffff117224 */ /* 0x000fce00078e000f */
[----:B------:R-:W-:Y:S05]  /*1fc0*/  CALL.REL.NOINC `($__internal_1_$__cuda_sm20_div_rn_f64_full) ;  /* 0x0000000400f87944 */ /* 0x000fea0003c00000 */
[----:B------:R-:W-:Y:S02]  /*1fd0*/  IMAD.MOV.U32 R18, RZ, RZ, R16 ;  /* 0x000000ffff127224 */ /* 0x000fe400078e0010 */
[----:B------:R-:W-:-:S07]  /*1fe0*/  IMAD.MOV.U32 R19, RZ, RZ, R17 ;  /* 0x000000ffff137224 */ /* 0x000fce00078e0011 */
.L_x_73:
[----:B------:R-:W-:Y:S05]  /*1ff0*/  BSYNC.RECONVERGENT B1 ;  /* 0x0000000000017941 */ /* 0x000fea0003800200 */
.L_x_72:
        /* <DEDUP_REMOVED lines=23> */
[----:B------:R-:W-:Y:S02]  /*2170*/  IMAD.MOV.U32 R12, RZ, RZ, R16 ;  /* 0x000000ffff0c7224 */ /* 0x000fe400078e0010 */
[----:B------:R-:W-:-:S07]  /*2180*/  IMAD.MOV.U32 R13, RZ, RZ, R17 ;  /* 0x000000ffff0d7224 */ /* 0x000fce00078e0011 */
.L_x_75:
[----:B------:R-:W-:Y:S05]  /*2190*/  BSYNC.RECONVERGENT B1 ;  /* 0x0000000000017941 */ /* 0x000fea0003800200 */
.L_x_74:
[----:B------:R-:W-:-:S11]  /*21a0*/  DADD R28, R28, R12 ;  /* 0x000000001c1c7229 */ /* 0x000fd6000000000c */
.L_x_61:
[----:B0-----:R-:W-:Y:S05]  /*21b0*/  BSYNC.RECONVERGENT B0 ;  /* 0x0000000000007941 */ /* 0x001fea0003800200 */
.L_x_60:
[----:B------:R-:W-:Y:S02]  /*21c0*/  VIADD R9, R9, 0x20 ;  /* 0x0000002009097836 */ /* 0x000fe40000000000 */
[----:B------:R-:W-:Y:S02]  /*21d0*/  VIADD R10, R10, 0x20 ;  /* 0x000000200a0a7836 */ /* 0x000fe40000000000 */
[----:B------:R-:W-:Y:S01]  /*21e0*/  VIADD R8, R8, 0x200 ;  /* 0x0000020008087836 */ /* 0x000fe20000000000 */
[----:B------:R-:W-:Y:S06]  /*21f0*/  BRA.U UP0, `(.L_x_76) ;  /* 0xfffffff100d47547 */ /* 0x000fec000b83ffff */
[----:B------:R-:W-:Y:S02]  /*2200*/  DMUL R32, R32, 60 ;  /* 0x404e000020207828 */ /* 0x000fe40000000000 */
[----:B------:R-:W-:Y:S02]  /*2210*/  DMUL R30, R30, 60 ;  /* 0x404e00001e1e7828 */ /* 0x000fe40000000000 */
[----:B------:R-:W-:-:S11]  /*2220*/  DMUL R28, R28, 60 ;  /* 0x404e00001c1c7828 */ /* 0x000fd60000000000 */
.L_x_58:
[----:B--2---:R-:W0:Y:S01]  /*2230*/  S2R R3, SR_CgaCtaId ;  /* 0x0000000000037919 */ /* 0x004e220000008800 */
[----:B------:R-:W-:Y:S01]  /*2240*/  MOV R2, 0x400 ;  /* 0x0000040000027802 */ /* 0x000fe20000000f00 */
[----:B------:R-:W-:Y:S01]  /*2250*/  IMAD R13, R5, UR20, R0 ;  /* 0x00000014050d7c24 */ /* 0x000fe2000f8e0200 */
[----:B------:R-:W2:Y:S02]  /*2260*/  LDCU UR4, c[0x0][0x364] ;  /* 0x00006c80ff0477ac */ /* 0x000ea40008000800 */
[----:B--2---:R-:W-:Y:S01]  /*2270*/  UISETP.GE.U32.AND UP0, UPT, UR4, 0x2, UPT ;  /* 0x000000020400788c */ /* 0x004fe2000bf06070 */
[----:B0-----:R-:W-:-:S05]  /*2280*/  LEA R16, R3, R2, 0x18 ;  /* 0x0000000203107211 */ /* 0x001fca00078ec0ff */
[----:B------:R-:W-:-:S05]  /*2290*/  IMAD R13, R13, 0x18, R16 ;  /* 0x000000180d0d7824 */ /* 0x000fca00078e0210 */
[----:B------:R0:W-:Y:S04]  /*22a0*/  STS.64 [R13+0x800], R32 ;  /* 0x000800200d007388 */ /* 0x0001e80000000a00 */
[----:B------:R0:W-:Y:S04]  /*22b0*/  STS.64 [R13+0x808], R30 ;  /* 0x0008081e0d007388 */ /* 0x0001e80000000a00 */
[----:B------:R0:W-:Y:S01]  /*22c0*/  STS.64 [R13+0x810], R28 ;  /* 0x0008101c0d007388 */ /* 0x0001e20000000a00 */
[----:B------:R-:W-:Y:S06]  /*22d0*/  BAR.SYNC.DEFER_BLOCKING 0x0 ;  /* 0x0000000000007b1d */ /* 0x000fec0000010000 */
[----:B------:R-:W-:Y:S05]  /*22e0*/  BRA.U !UP0, `(.L_x_77) ;  /* 0x0000000108647547 */ /* 0x000fea000b800000 */
[----:B------:R-:W-:-:S07]  /*22f0*/  IMAD.MOV.U32 R12, RZ, RZ, 0x2 ;  /* 0x00000002ff0c7424 */ /* 0x000fce00078e00ff */
.L_x_80:
[----:B------:R-:W-:Y:S01]  /*2300*/  VIADD R2, R12, 0xffffffff ;  /* 0xffffffff0c027836 */ /* 0x000fe20000000000 */
[----:B------:R-:W-:Y:S04]  /*2310*/  BSSY.RECONVERGENT B0, `(.L_x_78) ;  /* 0x0000012000007945 */ /* 0x000fe80003800200 */
[----:B------:R-:W-:-:S13]  /*2320*/  LOP3.LUT P0, RZ, R2, R5, RZ, 0xc0, !PT ;  /* 0x0000000502ff7212 */ /* 0x000fda000780c0ff */
[----:B--2---:R-:W-:Y:S05]  /*2330*/  @P0 BRA `(.L_x_79) ;  /* 0x00000000003c0947 */ /* 0x004fea0003800000 */
[----:B------:R-:W-:Y:S01]  /*2340*/  LEA.HI R3, R12, R5, RZ, 0x1f ;  /* 0x000000050c037211 */ /* 0x000fe200078ff8ff */
[----:B------:R-:W-:Y:S04]  /*2350*/  LDS.64 R6, [R13+0x800] ;  /* 0x000800000d067984 */ /* 0x000fe80000000a00 */
[----:B------:R-:W-:Y:S01]  /*2360*/  IMAD R3, R3, UR20, R0 ;  /* 0x0000001403037c24 */ /* 0x000fe2000f8e0200 */
[----:B------:R-:W-:Y:S03]  /*2370*/  LDS.64 R8, [R13+0x808] ;  /* 0x000808000d087984 */ /* 0x000fe60000000a00 */
[----:B-1----:R-:W-:Y:S01]  /*2380*/  IMAD R14, R3, 0x18, R16 ;  /* 0x00000018030e7824 */ /* 0x002fe200078e0210 */
[----:B------:R-:W-:Y:S04]  /*2390*/  LDS.64 R10, [R13+0x810] ;  /* 0x000810000d0a7984 */ /* 0x000fe80000000a00 */
[----:B------:R-:W1:Y:S02]  /*23a0*/  LDS.64 R2, [R14+0x800] ;  /* 0x000800000e027984 */ /* 0x000e640000000a00 */
[----:B-1----:R-:W-:-:S07]  /*23b0*/  DADD R2, R2, R6 ;  /* 0x0000000002027229 */ /* 0x002fce0000000006 */
[----:B------:R-:W-:Y:S04]  /*23c0*/  STS.64 [R13+0x800], R2 ;  /* 0x000800020d007388 */ /* 0x000fe80000000a00 */
[----:B------:R-:W1:Y:S02]  /*23d0*/  LDS.64 R6, [R14+0x808] ;  /* 0x000808000e067984 */ /* 0x000e640000000a00 */
[----:B-1----:R-:W-:-:S07]  /*23e0*/  DADD R6, R6, R8 ;  /* 0x0000000006067229 */ /* 0x002fce0000000008 */
[----:B------:R-:W-:Y:S04]  /*23f0*/  STS.64 [R13+0x808], R6 ;  /* 0x000808060d007388 */ /* 0x000fe80000000a00 */
[----:B------:R-:W1:Y:S02]  /*2400*/  LDS.64 R8, [R14+0x810] ;  /* 0x000810000e087984 */ /* 0x000e640000000a00 */
[----:B-1----:R-:W-:-:S07]  /*2410*/  DADD R8, R8, R10 ;  /* 0x0000000008087229 */ /* 0x002fce000000000a */
[----:B------:R2:W-:Y:S04]  /*2420*/  STS.64 [R13+0x810], R8 ;  /* 0x000810080d007388 */ /* 0x0005e80000000a00 */
.L_x_79:
[----:B------:R-:W-:Y:S05]  /*2430*/  BSYNC.RECONVERGENT B0 ;  /* 0x0000000000007941 */ /* 0x000fea0003800200 */
.L_x_78:
[----:B------:R-:W-:Y:S01]  /*2440*/  IMAD.SHL.U32 R12, R12, 0x2, RZ ;  /* 0x000000020c0c7824 */ /* 0x000fe200078e00ff */
[----:B------:R-:W-:Y:S04]  /*2450*/  BAR.SYNC.DEFER_BLOCKING 0x0 ;  /* 0x0000000000007b1d */ /* 0x000fe80000010000 */
[----:B------:R-:W-:-:S13]  /*2460*/  ISETP.GT.U32.AND P0, PT, R12, UR4, PT ;  /* 0x000000040c007c0c */ /* 0x000fda000bf04070 */
[----:B------:R-:W-:Y:S05]  /*2470*/  @!P0 BRA `(.L_x_80) ;  /* 0xfffffffc00a08947 */ /* 0x000fea000383ffff */
.L_x_77:
[----:B------:R-:W3:Y:S01]  /*2480*/  LDCU UR4, c[0x0][0x384] ;  /* 0x00007080ff0477ac */ /* 0x000ee20008000800 */
[----:B-1----:R-:W-:Y:S01]  /*2490*/  VIADD R15, R0, UR20 ;  /* 0x00000014000f7c36 */ /* 0x002fe20008000000 */
[----:B------:R-:W-:Y:S01]  /*24a0*/  BSSY.RECONVERGENT B0, `(.L_x_81) ;  /* 0x000001a000007945 */ /* 0x000fe20003800200 */
[C---:B------:R-:W-:Y:S02]  /*24b0*/  LOP3.LUT P1, RZ, R4.reuse, R5, RZ, 0xfc, !PT ;  /* 0x0000000504ff7212 */ /* 0x040fe4000782fcff */
[----:B------:R-:W-:Y:S01]  /*24c0*/  IMAD R15, R15, 0x18, R16 ;  /* 0x000000180f0f7824 */ /* 0x000fe200078e0210 */
[----:B---3--:R-:W-:-:S04]  /*24d0*/  ISETP.GE.AND P0, PT, R4, UR4, PT ;  /* 0x0000000404007c0c */ /* 0x008fc8000bf06270 */
[----:B------:R-:W-:-:S13]  /*24e0*/  ISETP.GT.U32.OR P0, PT, R5, 0x2, P0 ;  /* 0x000000020500780c */ /* 0x000fda0000704470 */
[----:B------:R-:W-:Y:S05]  /*24f0*/  @P0 BRA `(.L_x_82) ;  /* 0x0000000000500947 */ /* 0x000fea0003800000 */
[----:B------:R-:W1:Y:S01]  /*2500*/  LDC.64 R2, c[0x0][0x388] ;  /* 0x0000e200ff027b82 */ /* 0x000e620000000a00 */
[----:B------:R-:W-:Y:S01]  /*2510*/  IMAD R0, R0, 0x3, R5 ;  /* 0x0000000300007824 */ /* 0x000fe200078e0205 */
[----:B-----5:R-:W-:Y:S04]  /*2520*/  STS.64 [R15+0x800], R38 ;  /* 0x000800260f007388 */ /* 0x020fe80000000a00 */
[----:B------:R-:W-:Y:S04]  /*2530*/  STS.64 [R15+0x808], R36 ;  /* 0x000808240f007388 */ /* 0x000fe80000000a00 */
[----:B------:R-:W-:Y:S01]  /*2540*/  STS.64 [R15+0x810], R34 ;  /* 0x000810220f007388 */ /* 0x000fe20000000a00 */
[----:B0-2---:R-:W-:Y:S01]  /*2550*/  IMAD R13, R5, 0x8, R15 ;  /* 0x00000008050d7824 */ /* 0x005fe200078e020f */
[----:B------:R-:W0:Y:S01]  /*2560*/  LDC.64 R10, c[0x0][0x390] ;  /* 0x0000e400ff0a7b82 */ /* 0x000e220000000a00 */
[----:B-1----:R-:W-:-:S03]  /*2570*/  IMAD.WIDE R2, R4, 0x40, R2 ;  /* 0x0000004004027825 */ /* 0x002fc600078e0202 */
[----:B------:R-:W-:Y:S01]  /*2580*/  LDS.64 R8, [R13+0x800] ;  /* 0x000800000d087984 */ /* 0x000fe20000000a00 */
[----:B------:R-:W-:-:S06]  /*2590*/  IMAD.WIDE.U32 R2, R5, 0x8, R2 ;  /* 0x0000000805027825 */ /* 0x000fcc00078e0002 */
[----:B------:R-:W2:Y:S01]  /*25a0*/  LDG.E.64 R2, desc[UR18][R2.64+0x18] ;  /* 0x0000181202027981 */ /* 0x000ea2000c1e1b00 */
[----:B------:R-:W-:-:S05]  /*25b0*/  IMAD R0, R0, 0x8, R16 ;  /* 0x0000000800007824 */ /* 0x000fca00078e0210 */
[----:B------:R-:W2:Y:S02]  /*25c0*/  LDS.64 R6, [R0+0x800] ;  /* 0x0008000000067984 */ /* 0x000ea40000000a00 */
[----:B--2---:R-:W-:Y:S01]  /*25d0*/  DADD R6, R2, R6 ;  /* 0x0000000002067229 */ /* 0x004fe20000000006 */
[----:B0-----:R-:W-:-:S07]  /*25e0*/  IMAD.WIDE R2, R4, 0x40, R10 ;  /* 0x0000004004027825 */ /* 0x001fce00078e020a */
[----:B------:R-:W-:Y:S01]  /*25f0*/  DFMA R8, R6, 60, R8 ;  /* 0x404e00000608782b */ /* 0x000fe20000000008 */
[----:B------:R-:W-:-:S05]  /*2600*/  IMAD.WIDE.U32 R2, R5, 0x8, R2 ;  /* 0x0000000805027825 */ /* 0x000fca00078e0002 */
[----:B------:R1:W-:Y:S04]  /*2610*/  STG.E.64 desc[UR18][R2.64+0x18], R6 ;  /* 0x0000180602007986 */ /* 0x0003e8000c101b12 */
[----:B------:R1:W-:Y:S04]  /*2620*/  STS.64 [R13+0x800], R8 ;  /* 0x000800080d007388 */ /* 0x0003e80000000a00 */
[----:B------:R1:W-:Y:S02]  /*2630*/  STG.E.64 desc[UR18][R2.64], R8 ;  /* 0x0000000802007986 */ /* 0x0003e4000c101b12 */
.L_x_82:
[----:B------:R-:W-:Y:S05]  /*2640*/  BSYNC.RECONVERGENT B0 ;  /* 0x0000000000007941 */ /* 0x000fea0003800200 */
.L_x_81:
[----:B------:R-:W-:Y:S06]  /*2650*/  BAR.SYNC.DEFER_BLOCKING 0x0 ;  /* 0x0000000000007b1d */ /* 0x000fec0000010000 */
[----:B------:R-:W-:Y:S05]  /*2660*/  @P1 EXIT ;  /* 0x000000000000194d */ /* 0x000fea0003800000 */
[----:B-1----:R-:W-:Y:S01]  /*2670*/  LDS.64 R6, [R15+0x808] ;  /* 0x000808000f067984 */ /* 0x002fe20000000a00 */
[----:B------:R-:W-:Y:S01]  /*2680*/  UMOV UR4, 0x1e900000 ;  /* 0x1e90000000047882 */ /* 0x000fe20000000000 */
[----:B------:R-:W-:Y:S02]  /*2690*/  UMOV UR5, 0x42d6bcc4 ;  /* 0x42d6bcc400057882 */ /* 0x000fe40000000000 */
[----:B--2---:R-:W1:Y:S04]  /*26a0*/  LDS.64 R8, [R15+0x820] ;  /* 0x000820000f087984 */ /* 0x004e680000000a00 */
[----:B------:R-:W-:Y:S04]  /*26b0*/  LDS.64 R2, [R15+0x800] ;  /* 0x000800000f027984 */ /* 0x000fe80000000a00 */
[----:B------:R-:W2:Y:S04]  /*26c0*/  LDS.64 R4, [R15+0x818] ;  /* 0x000818000f047984 */ /* 0x000ea80000000a00 */
[----:B------:R-:W-:Y:S04]  /*26d0*/  LDS.64 R10, [R15+0x810] ;  /* 0x000810000f0a7984 */ /* 0x000fe80000000a00 */
[----:B0-----:R-:W0:Y:S01]  /*26e0*/  LDS.64 R12, [R15+0x828] ;  /* 0x000828000f0c7984 */ /* 0x001e220000000a00 */
[----:B-1----:R-:W-:-:S02]  /*26f0*/  DADD R6, R6, -R8 ;  /* 0x0000000006067229 */ /* 0x002fc40000000808 */
[----:B--2---:R-:W-:-:S06]  /*2700*/  DADD R2, R2, -R4 ;  /* 0x0000000002027229 */ /* 0x004fcc0000000804 */
[----:B------:R-:W-:Y:S02]  /*2710*/  DMUL R6, R6, R6 ;  /* 0x0000000606067228 */ /* 0x000fe40000000000 */
[----:B0-----:R-:W-:-:S06]  /*2720*/  DADD R10, R10, -R12 ;  /* 0x000000000a0a7229 */ /* 0x001fcc000000080c */
[----:B------:R-:W-:-:S08]  /*2730*/  DFMA R6, R2, R2, R6 ;  /* 0x000000020206722b */ /* 0x000fd00000000006 */
[----:B------:R-:W-:-:S08]  /*2740*/  DFMA R6, R10, R10, R6 ;  /* 0x0000000a0a06722b */ /* 0x000fd00000000006 */
[----:B------:R-:W-:-:S14]  /*2750*/  DSETP.GEU.AND P0, PT, R6, UR4, PT ;  /* 0x0000000406007e2a */ /* 0x000fdc000bf0e000 */
[----:B------:R-:W-:Y:S05]  /*2760*/  @P0 EXIT ;  /* 0x000000000000094d */ /* 0x000fea0003800000 */
[----:B------:R-:W0:Y:S08]  /*2770*/  LDC R5, c[0x0][0x380] ;  /* 0x0000e000ff057b82 */ /* 0x000e300000000800 */
[----:B------:R-:W0:Y:S02]  /*2780*/  LDC.64 R2, c[0x0][0x398] ;  /* 0x0000e600ff027b82 */ /* 0x000e240000000a00 */
[----:B0-----:R-:W-:Y:S01]  /*2790*/  STG.E desc[UR18][R2.64], R5 ;  /* 0x0000000502007986 */ /* 0x001fe2000c101912 */
[----:B------:R-:W-:Y:S05]  /*27a0*/  EXIT ;  /* 0x000000000000794d */ /* 0x000fea0003800000 */
        .weak           $__internal_1_$__cuda_sm20_div_rn_f64_full
        .type           $__internal_1_$__cuda_sm20_div_rn_f64_full,@function
        .size           $__internal_1_$__cuda_sm20_div_rn_f64_full,($_Z15kernel_problem2iiP4BodyS0_PhP14DevDistroyCkptiPiS4_$__internal_accurate_pow - $__internal_1_$__cuda_sm20_div_rn_f64_full)
$__internal_1_$__cuda_sm20_div_rn_f64_full:
[C---:B------:R-:W-:Y:S01]  /*27b0*/  FSETP.GEU.AND P0, PT, |R17|.reuse, 1.469367938527859385e-39, PT ;  /* 0x001000001100780b */ /* 0x040fe20003f0e200 */
[----:B------:R-:W-:Y:S01]  /*27c0*/  IMAD.MOV.U32 R22, RZ, RZ, 0x1 ;  /* 0x00000001ff167424 */ /* 0x000fe200078e00ff */
[----:B------:R-:W-:Y:S01]  /*27d0*/  LOP3.LUT R42, R17, 0x800fffff, RZ, 0xc0, !PT ;  /* 0x800fffff112a7812 */ /* 0x000fe200078ec0ff */
[----:B------:R-:W-:Y:S01]  /*27e0*/  IMAD.MOV.U32 R48, RZ, RZ, 0x1ca00000 ;  /* 0x1ca00000ff307424 */ /* 0x000fe200078e00ff */
[C---:B------:R-:W-:Y:S01]  /*27f0*/  FSETP.GEU.AND P3, PT, |R21|.reuse, 1.469367938527859385e-39, PT ;  /* 0x001000001500780b */ /* 0x040fe20003f6e200 */
[----:B------:R-:W-:Y:S01]  /*2800*/  BSSY.RECONVERGENT B2, `(.L_x_83) ;  /* 0x0000052000027945 */ /* 0x000fe20003800200 */
[----:B------:R-:W-:Y:S01]  /*2810*/  LOP3.LUT R43, R42, 0x3ff00000, RZ, 0xfc, !PT ;  /* 0x3ff000002a2b7812 */ /* 0x000fe200078efcff */
[----:B------:R-:W-:Y:S01]  /*2820*/  IMAD.MOV.U32 R42, RZ, RZ, R16 ;  /* 0x000000ffff2a7224 */ /* 0x000fe200078e0010 */
[----:B------:R-:W-:Y:S02]  /*2830*/  LOP3.LUT R45, R21, 0x7ff00000, RZ, 0xc0, !PT ;  /* 0x7ff00000152d7812 */ /* 0x000fe400078ec0ff */
[----:B------:R-:W-:-:S03]  /*2840*/  LOP3.LUT R50, R17, 0x7ff00000, RZ, 0xc0, !PT ;  /* 0x7ff0000011327812 */ /* 0x000fc600078ec0ff */
[----:B------:R-:W-:Y:S01]  /*2850*/  @!P0 DMUL R42, R16, 8.98846567431157953865e+307 ;  /* 0x7fe00000102a8828 */ /* 0x000fe20000000000 */
[----:B------:R-:W-:-:S03]  /*2860*/  ISETP.GE.U32.AND P1, PT, R45, R50, PT ;  /* 0x000000322d00720c */ /* 0x000fc60003f26070 */
[----:B------:R-:W-:Y:S02]  /*2870*/  @!P3 LOP3.LUT R26, R17, 0x7ff00000, RZ, 0xc0, !PT ;  /* 0x7ff00000111ab812 */ /* 0x000fe400078ec0ff */
[----:B------:R-:W0:Y:S02]  /*2880*/  MUFU.RCP64H R23, R43 ;  /* 0x0000002b00177308 */ /* 0x000e240000001800 */
[----:B------:R-:W-:Y:S01]  /*2890*/  @!P3 ISETP.GE.U32.AND P4, PT, R45, R26, PT ;  /* 0x0000001a2d00b20c */ /* 0x000fe20003f86070 */
[----:B------:R-:W-:Y:S01]  /*28a0*/  @!P3 IMAD.MOV.U32 R26, RZ, RZ, RZ ;  /* 0x000000ffff1ab224 */ /* 0x000fe200078e00ff */
[----:B------:R-:W-:Y:S02]  /*28b0*/  @!P0 LOP3.LUT R50, R43, 0x7ff00000, RZ, 0xc0, !PT ;  /* 0x7ff000002b328812 */ /* 0x000fe400078ec0ff */
[----:B------:R-:W-:-:S04]  /*28c0*/  @!P3 SEL R27, R48, 0x63400000, !P4 ;  /* 0x63400000301bb807 */ /* 0x000fc80006000000 */
[----:B------:R-:W-:-:S04]  /*28d0*/  @!P3 LOP3.LUT R27, R27, 0x80000000, R21, 0xf8, !PT ;  /* 0x800000001b1bb812 */ /* 0x000fc800078ef815 */
[----:B------:R-:W-:Y:S01]  /*28e0*/  @!P3 LOP3.LUT R27, R27, 0x100000, RZ, 0xfc, !PT ;  /* 0x001000001b1bb812 */ /* 0x000fe200078efcff */
[----:B0-----:R-:W-:-:S08]  /*28f0*/  DFMA R24, R22, -R42, 1 ;  /* 0x3ff000001618742b */ /* 0x001fd0000000082a */
[----:B------:R-:W-:-:S08]  /*2900*/  DFMA R24, R24, R24, R24 ;  /* 0x000000181818722b */ /* 0x000fd00000000018 */
[----:B------:R-:W-:Y:S01]  /*2910*/  DFMA R24, R22, R24, R22 ;  /* 0x000000181618722b */ /* 0x000fe20000000016 */
[----:B------:R-:W-:Y:S01]  /*2920*/  SEL R23, R48, 0x63400000, !P1 ;  /* 0x6340000030177807 */ /* 0x000fe20004800000 */
[----:B------:R-:W-:-:S03]  /*2930*/  IMAD.MOV.U32 R22, RZ, RZ, R20 ;  /* 0x000000ffff167224 */ /* 0x000fc600078e0014 */
[----:B------:R-:W-:-:S06]  /*2940*/  LOP3.LUT R23, R23, 0x800fffff, R21, 0xf8, !PT ;  /* 0x800fffff17177812 */ /* 0x000fcc00078ef815 */
[----:B------:R-:W-:Y:S02]  /*2950*/  @!P3 DFMA R22, R22, 2, -R26 ;  /* 0x400000001616b82b */ /* 0x000fe4000000081a */
        /* <DEDUP_REMOVED lines=13> */
[CC--:B------:R-:W-:Y:S02]  /*2a30*/  VIADDMNMX R20, R45.reuse, -R24.reuse, 0xb9600000, !PT ;  /* 0xb96000002d147446 */ /* 0x0c0fe40007800918 */
[----:B------:R-:W-:Y:S02]  /*2a40*/  ISETP.GE.U32.AND P0, PT, R45, R24, PT ;  /* 0x000000182d00720c */ /* 0x000fe40003f06070 */
[----:B------:R-:W-:Y:S02]  /*2a50*/  VIMNMX R20, PT, PT, R20, 0x46a00000, PT ;  /* 0x46a0000014147848 */ /* 0x000fe40003fe0100 */
[----:B------:R-:W-:-:S05]  /*2a60*/  SEL R21, R48, 0x63400000, !P0 ;  /* 0x6340000030157807 */ /* 0x000fca0004000000 */
[----:B------:R-:W-:Y:S02]  /*2a70*/  IMAD.IADD R26, R20, 0x1, -R21 ;  /* 0x00000001141a7824 */ /* 0x000fe400078e0a15 */
[----:B------:R-:W-:Y:S02]  /*2a80*/  IMAD.MOV.U32 R20, RZ, RZ, RZ ;  /* 0x000000ffff147224 */ /* 0x000fe400078e00ff */
        /* <DEDUP_REMOVED lines=20> */
.L_x_84:
        /* <DEDUP_REMOVED lines=16> */
.L_x_87:
[----:B------:R-:W-:Y:S01]  /*2cd0*/  LOP3.LUT R25, R17, 0x80000, RZ, 0xfc, !PT ;  /* 0x0008000011197812 */ /* 0x000fe200078efcff */
[----:B------:R-:W-:Y:S01]  /*2ce0*/  IMAD.MOV.U32 R24, RZ, RZ, R16 ;  /* 0x000000ffff187224 */ /* 0x000fe200078e0010 */
[----:B------:R-:W-:Y:S06]  /*2cf0*/  BRA `(.L_x_85) ;  /* 0x0000000000087947 */ /* 0x000fec0003800000 */
.L_x_86:
[----:B------:R-:W-:Y:S01]  /*2d00*/  LOP3.LUT R25, R21, 0x80000, RZ, 0xfc, !PT ;  /* 0x0008000015197812 */ /* 0x000fe200078efcff */
[----:B------:R-:W-:-:S07]  /*2d10*/  IMAD.MOV.U32 R24, RZ, RZ, R20 ;  /* 0x000000ffff187224 */ /* 0x000fce00078e0014 */
.L_x_85:
[----:B------:R-:W-:Y:S05]  /*2d20*/  BSYNC.RECONVERGENT B2 ;  /* 0x0000000000027941 */ /* 0x000fea0003800200 */
.L_x_83:
[----:B------:R-:W-:Y:S02]  /*2d30*/  IMAD.MOV.U32 R45, RZ, RZ, 0x0 ;  /* 0x00000000ff2d7424 */ /* 0x000fe400078e00ff */
[----:B------:R-:W-:Y:S02]  /*2d40*/  IMAD.MOV.U32 R16, RZ, RZ, R24 ;  /* 0x000000ffff107224 */ /* 0x000fe400078e0018 */
[----:B------:R-:W-:Y:S01]  /*2d50*/  IMAD.MOV.U32 R17, RZ, RZ, R25 ;  /* 0x000000ffff117224 */ /* 0x000fe200078e0019 */
[----:B------:R-:W-:Y:S06]  /*2d60*/  RET.REL.NODEC R44 `(_Z15kernel_problem2iiP4BodyS0_PhP14DevDistroyCkptiPiS4_) ;  /* 0xffffffd02ca47950 */ /* 0x000fec0003c3ffff */
        .type           $_Z15kernel_problem2iiP4BodyS0_PhP14DevDistroyCkptiPiS4_$__internal_accurate_pow,@function
        .size           $_Z15kernel_problem2iiP4BodyS0_PhP14DevDistroyCkptiPiS4_$__internal_accurate_pow,($_Z15kernel_problem2iiP4BodyS0_PhP14DevDistroyCkptiPiS4_$__internal_trig_reduction_slowpathd - $_Z15kernel_problem2iiP4BodyS0_PhP14DevDistroyCkptiPiS4_$__internal_accurate_pow)
$_Z15kernel_problem2iiP4BodyS0_PhP14DevDistroyCkptiPiS4_$__internal_accurate_pow:
[----:B------:R-:W-:Y:S01]  /*2d70*/  ISETP.GT.U32.AND P0, PT, R41, 0xfffff, PT ;  /* 0x000fffff2900780c */ /* 0x000fe20003f04070 */
[----:B------:R-:W-:Y:S01]  /*2d80*/  IMAD.MOV.U32 R16, RZ, RZ, R41 ;  /* 0x000000ffff107224 */ /* 0x000fe200078e0029 */
[----:B------:R-:W-:Y:S01]  /*2d90*/  UMOV UR6, 0x7d2cafe2 ;  /* 0x7d2cafe200067882 */ /* 0x000fe20000000000 */
[----:B------:R-:W-:Y:S01]  /*2da0*/  IMAD.MOV.U32 R20, RZ, RZ, R40 ;  /* 0x000000ffff147224 */ /* 0x000fe200078e0028 */
[----:B------:R-:W-:Y:S01]  /*2db0*/  UMOV UR7, 0x3eb0f5ff ;  /* 0x3eb0f5ff00077882 */ /* 0x000fe20000000000 */
[----:B------:R-:W-:Y:S01]  /*2dc0*/  IMAD.MOV.U32 R22, RZ, RZ, 0x41ad3b5a ;  /* 0x41ad3b5aff167424 */ /* 0x000fe200078e00ff */
[----:B------:R-:W-:Y:S01]  /*2dd0*/  UMOV UR10, 0x3b39803f ;  /* 0x3b39803f000a7882 */ /* 0x000fe20000000000 */
[----:B------:R-:W-:Y:S01]  /*2de0*/  IMAD.MOV.U32 R23, RZ, RZ, 0x3ed0f5d2 ;  /* 0x3ed0f5d2ff177424 */ /* 0x000fe200078e00ff */
[----:B------:R-:W-:-:S05]  /*2df0*/  UMOV UR11, 0x3c7abc9e ;  /* 0x3c7abc9e000b7882 */ /* 0x000fca0000000000 */
[----:B------:R-:W-:-:S10]  /*2e00*/  @!P0 DMUL R14, R40, 1.80143985094819840000e+16 ;  /* 0x43500000280e8828 */ /* 0x000fd40000000000 */
[----:B------:R-:W-:Y:S02]  /*2e10*/  @!P0 IMAD.MOV.U32 R16, RZ, RZ, R15 ;  /* 0x000000ffff108224 */ /* 0x000fe400078e000f */
[----:B------:R-:W-:Y:S01]  /*2e20*/  @!P0 IMAD.MOV.U32 R20, RZ, RZ, R14 ;  /* 0x000000ffff148224 */ /* 0x000fe200078e000e */
[----:B------:R-:W-:Y:S02]  /*2e30*/  SHF.R.U32.HI R14, RZ, 0x14, R41 ;  /* 0x00000014ff0e7819 */ /* 0x000fe40000011629 */
[----:B------:R-:W-:Y:S02]  /*2e40*/  LOP3.LUT R16, R16, 0x800fffff, RZ, 0xc0, !PT ;  /* 0x800fffff10107812 */ /* 0x000fe400078ec0ff */
[----:B------:R-:W-:Y:S02]  /*2e50*/  @!P0 LEA.HI R14, R15, 0xffffffca, RZ, 0xc ;  /* 0xffffffca0f0e8811 */ /* 0x000fe400078f60ff */
[----:B------:R-:W-:Y:S01]  /*2e60*/  LOP3.LUT R21, R16, 0x3ff00000, RZ, 0xfc, !PT ;  /* 0x3ff0000010157812 */ /* 0x000fe200078efcff */
[----:B------:R-:W-:-:S02]  /*2e70*/  IMAD.MOV.U32 R16, RZ, RZ, RZ ;  /* 0x000000ffff107224 */ /* 0x000fc400078e00ff */
[----:B------:R-:W-:Y:S01]  /*2e80*/  VIADD R15, R14, 0xfffffc01 ;  /* 0xfffffc010e0f7836 */ /* 0x000fe20000000000 */
[----:B------:R-:W-:-:S13]  /*2e90*/  ISETP.GE.U32.AND P1, PT, R21, 0x3ff6a09f, PT ;  /* 0x3ff6a09f1500780c */ /* 0x000fda0003f26070 */
[----:B------:R-:W-:Y:S02]  /*2ea0*/  @P1 VIADD R17, R21, 0xfff00000 ;  /* 0xfff0000015111836 */ /* 0x000fe40000000000 */
[----:B------:R-:W-:Y:S02]  /*2eb0*/  @P1 VIADD R15, R14, 0xfffffc02 ;  /* 0xfffffc020e0f1836 */ /* 0x000fe40000000000 */
[----:B------:R-:W-:-:S03]  /*2ec0*/  @P1 IMAD.MOV.U32 R21, RZ, RZ, R17 ;  /* 0x000000ffff151224 */ /* 0x000fc600078e0011 */
[----:B------:R-:W-:Y:S01]  /*2ed0*/  LOP3.LUT R14, R15, 0x80000000, RZ, 0x3c, !PT ;  /* 0x800000000f0e7812 */ /* 0x000fe200078e3cff */
[----:B------:R-:W-:Y:S02]  /*2ee0*/  IMAD.MOV.U32 R15, RZ, RZ, 0x43300000 ;  /* 0x43300000ff0f7424 */ /* 0x000fe400078e00ff */
        /* <DEDUP_REMOVED lines=8> */
[----:B------:R-:W-:-:S08]  /*2f70*/  DMUL R42, R16, R16 ;  /* 0x00000010102a7228 */ /* 0x000fd00000000000 */
[----:B------:R-:W-:Y:S01]  /*2f80*/  DFMA R22, R42, UR6, R22 ;  /* 0x000000062a167c2b */ /* 0x000fe20008000016 */
[----:B------:R-:W-:Y:S01]  /*2f90*/  UMOV UR6, 0x75488a3f ;  /* 0x75488a3f00067882 */ /* 0x000fe20000000000 */
[----:B------:R-:W-:-:S06]  /*2fa0*/  UMOV UR7, 0x3ef3b20a ;  /* 0x3ef3b20a00077882 */ /* 0x000fcc0000000000 */
[----:B------:R-:W-:Y:S01]  /*2fb0*/  DFMA R26, R42, R22, UR6 ;  /* 0x000000062a1a7e2b */ /* 0x000fe20008000016 */
[----:B------:R-:W-:Y:S01]  /*2fc0*/  UMOV UR6, 0xe4faecd5 ;  /* 0xe4faecd500067882 */ /* 0x000fe20000000000 */
[----:B------:R-:W-:Y:S01]  /*2fd0*/  UMOV UR7, 0x3f1745cd ;  /* 0x3f1745cd00077882 */ /* 0x000fe20000000000 */
[----:B------:R-:W-:-:S05]  /*2fe0*/  DADD R22, R20, -R16 ;  /* 0x0000000014167229 */ /* 0x000fca0000000810 */
[----:B------:R-:W-:Y:S01]  /*2ff0*/  DFMA R26, R42, R26, UR6 ;  /* 0x000000062a1a7e2b */ /* 0x000fe2000800001a */
[----:B------:R-:W-:Y:S01]  /*3000*/  UMOV UR6, 0x258a578b ;  /* 0x258a578b00067882 */ /* 0x000fe20000000000 */
[----:B------:R-:W-:Y:S01]  /*3010*/  UMOV UR7, 0x3f3c71c7 ;  /* 0x3f3c71c700077882 */ /* 0x000fe20000000000 */
[----:B------:R-:W-:-:S05]  /*3020*/  DADD R22, R22, R22 ;  /* 0x0000000016167229 */ /* 0x000fca0000000016 */
[----:B------:R-:W-:Y:S01]  /*3030*/  DFMA R26, R42, R26, UR6 ;  /* 0x000000062a1a7e2b */ /* 0x000fe2000800001a */
[----:B------:R-:W-:Y:S01]  /*3040*/  UMOV UR6, 0x9242b910 ;  /* 0x9242b91000067882 */ /* 0x000fe20000000000 */
[----:B------:R-:W-:Y:S01]  /*3050*/  UMOV UR7, 0x3f624924 ;  /* 0x3f62492400077882 */ /* 0x000fe20000000000 */
[----:B------:R-:W-:-:S05]  /*3060*/  DFMA R22, R20, -R16, R22 ;  /* 0x800000101416722b */ /* 0x000fca0000000016 */
[----:B------:R-:W-:Y:S01]  /*3070*/  DFMA R26, R42, R26, UR6 ;  /* 0x000000062a1a7e2b */ /* 0x000fe2000800001a */
[----:B------:R-:W-:Y:S01]  /*3080*/  UMOV UR6, 0x99999dfb ;  /* 0x99999dfb00067882 */ /* 0x000fe20000000000 */
[----:B------:R-:W-:Y:S01]  /*3090*/  UMOV UR7, 0x3f899999 ;  /* 0x3f89999900077882 */ /* 0x000fe20000000000 */
[----:B------:R-:W-:-:S05]  /*30a0*/  DMUL R22, R24, R22 ;  /* 0x0000001618167228 */ /* 0x000fca0000000000 */
        /* <DEDUP_REMOVED lines=8> */
[----:B------:R-:W-:Y:S01]  /*3130*/  DMUL R26, R16, R16 ;  /* 0x00000010101a7228 */ /* 0x000fe20000000000 */
[----:B------:R-:W-:Y:S02]  /*3140*/  VIADD R43, R23, 0x100000 ;  /* 0x00100000172b7836 */ /* 0x000fe40000000000 */
[----:B------:R-:W-:-:S03]  /*3150*/  IMAD.MOV.U32 R42, RZ, RZ, R22 ;  /* 0x000000ffff2a7224 */ /* 0x000fc600078e0016 */
[----:B------:R-:W-:Y:S01]  /*3160*/  DADD R52, R24, -UR6 ;  /* 0x8000000618347e29 */ /* 0x000fe20008000000 */
[----:B------:R-:W-:Y:S01]  /*3170*/  UMOV UR6, 0x80000000 ;  /* 0x8000000000067882 */ /* 0x000fe20000000000 */
[----:B------:R-:W-:Y:S01]  /*3180*/  DFMA R40, R16, R16, -R26 ;  /* 0x000000101028722b */ /* 0x000fe2000000081a */
[----:B------:R-:W-:Y:S02]  /*3190*/  UMOV UR7, 0x43300000 ;  /* 0x4330000000077882 */ /* 0x000fe40000000000 */
[----:B------:R-:W-:Y:S01]  /*31a0*/  DADD R14, R14, -UR6 ;  /* 0x800000060e0e7e29 */ /* 0x000fe20008000000 */
[----:B------:R-:W-:Y:S01]  /*31b0*/  UMOV UR6, 0xfefa39ef ;  /* 0xfefa39ef00067882 */ /* 0x000fe20000000000 */
[----:B------:R-:W-:-:S03]  /*31c0*/  UMOV UR7, 0x3fe62e42 ;  /* 0x3fe62e4200077882 */ /* 0x000fc60000000000 */
[C---:B------:R-:W-:Y:S02]  /*31d0*/  DFMA R40, R16.reuse, R42, R40 ;  /* 0x0000002a1028722b */ /* 0x040fe40000000028 */
[----:B------:R-:W-:-:S08]  /*31e0*/  DMUL R42, R16, R26 ;  /* 0x0000001a102a7228 */ /* 0x000fd00000000000 */
[----:B------:R-:W-:-:S08]  /*31f0*/  DFMA R24, R16, R26, -R42 ;  /* 0x0000001a1018722b */ /* 0x000fd0000000082a */
[----:B------:R-:W-:Y:S02]  /*3200*/  DFMA R24, R22, R26, R24 ;  /* 0x0000001a1618722b */ /* 0x000fe40000000018 */
[----:B------:R-:W-:-:S06]  /*3210*/  DADD R26, R20, R52 ;  /* 0x00000000141a7229 */ /* 0x000fcc0000000034 */
[----:B------:R-:W-:Y:S02]  /*3220*/  DFMA R24, R16, R40, R24 ;  /* 0x000000281018722b */ /* 0x000fe40000000018 */
[----:B------:R-:W-:Y:S02]  /*3230*/  DADD R20, R20, -R26 ;  /* 0x0000000014147229 */ /* 0x000fe4000000081a */
[----:B------:R-:W-:-:S06]  /*3240*/  DMUL R40, R26, R42 ;  /* 0x0000002a1a287228 */ /* 0x000fcc0000000000 */
[----:B------:R-:W-:Y:S02]  /*3250*/  DADD R52, R52, R20 ;  /* 0x0000000034347229 */ /* 0x000fe40000000014 */
        /* <DEDUP_REMOVED lines=8> */
[----:B------:R-:W-:-:S08]  /*32e0*/  DADD R16, R24, R16 ;  /* 0x0000000018107229 */ /* 0x000fd00000000010 */
[----:B------:R-:W-:-:S08]  /*32f0*/  DADD R16, R40, R16 ;  /* 0x0000000028107229 */ /* 0x000fd00000000010 */
[----:B------:R-:W-:-:S08]  /*3300*/  DADD R24, R22, R16 ;  /* 0x0000000016187229 */ /* 0x000fd00000000010 */
        /* <DEDUP_REMOVED lines=12> */
[----:B------:R-:W-:Y:S01]  /*33d0*/  DFMA R24, R14, 1.5, -R26 ;  /* 0x3ff800000e18782b */ /* 0x000fe2000000081a */
[----:B------:R-:W-:Y:S02]  /*33e0*/  IMAD.MOV.U32 R14, RZ, RZ, 0x652b82fe ;  /* 0x652b82feff0e7424 */ /* 0x000fe400078e00ff */
[----:B------:R-:W-:-:S05]  /*33f0*/  IMAD.MOV.U32 R15, RZ, RZ, 0x3ff71547 ;  /* 0x3ff71547ff0f7424 */ /* 0x000fca00078e00ff */
[----:B------:R-:W-:-:S08]  /*3400*/  DFMA R24, R22, 1.5, R24 ;  /* 0x3ff800001618782b */ /* 0x000fd00000000018 */
        /* <DEDUP_REMOVED lines=56> */
.L_x_88:
[----:B------:R-:W-:Y:S01]  /*3790*/  DFMA R24, R24, R20, R20 ;  /* 0x000000141818722b */ /* 0x000fe20000000014 */
[----:B------:R-:W-:Y:S01]  /*37a0*/  IMAD.MOV.U32 R51, RZ, RZ, 0x0 ;  /* 0x00000000ff337424 */ /* 0x000fe200078e00ff */
[----:B------:R-:W-:-:S08]  /*37b0*/  DSETP.NEU.AND P0, PT, |R20|, +INF , PT ;  /* 0x7ff000001400742a */ /* 0x000fd00003f0d200 */
[----:B------:R-:W-:Y:S02]  /*37c0*/  FSEL R14, R20, R24, !P0 ;  /* 0x00000018140e7208 */ /* 0x000fe40004000000 */
[----:B------:R-:W-:Y:S01]  /*37d0*/  FSEL R20, R21, R25, !P0 ;  /* 0x0000001915147208 */ /* 0x000fe20004000000 */
[----:B------:R-:W-:Y:S06]  /*37e0*/  RET.REL.NODEC R50 `(_Z15kernel_problem2iiP4BodyS0_PhP14DevDistroyCkptiPiS4_) ;  /* 0xffffffc832047950 */ /* 0x000fec0003c3ffff */
        .type           $_Z15kernel_problem2iiP4BodyS0_PhP14DevDistroyCkptiPiS4_$__internal_trig_reduction_slowpathd,@function
        .size           $_Z15kernel_problem2iiP4BodyS0_PhP14DevDistroyCkptiPiS4_$__internal_trig_reduction_slowpathd,(.L_x_129 - $_Z15kernel_problem2iiP4BodyS0_PhP14DevDistroyCkptiPiS4_$__internal_trig_reduction_slowpathd)
$_Z15kernel_problem2iiP4BodyS0_PhP14DevDistroyCkptiPiS4_$__internal_trig_reduction_slowpathd:
[--C-:B------:R-:W-:Y:S01]  /*37f0*/  SHF.R.U32.HI R18, RZ, 0x14, R24.reuse ;  /* 0x00000014ff127819 */ /* 0x100fe20000011618 */
[----:B------:R-:W-:Y:S02]  /*3800*/  IMAD.MOV.U32 R21, RZ, RZ, R24 ;  /* 0x000000ffff157224 */ /* 0x000fe400078e0018 */
[----:B------:R-:W-:Y:S01]  /*3810*/  IMAD.MOV.U32 R14, RZ, RZ, RZ ;  /* 0x000000ffff0e7224 */ /* 0x000fe200078e00ff */
[----:B------:R-:W-:-:S04]  /*3820*/  LOP3.LUT R15, R18, 0x7ff, RZ, 0xc0, !PT ;  /* 0x000007ff120f7812 */ /* 0x000fc800078ec0ff */
        /* <DEDUP_REMOVED lines=12> */
[----:B------:R-:W-:Y:S01]  /*38f0*/  LOP3.LUT R14, R18, 0x7ff, RZ, 0xc0, !PT ;  /* 0x000007ff120e7812 */ /* 0x000fe200078ec0ff */
[----:B------:R-:W0:Y:S01]  /*3900*/  LDC.64 R16, c[0x0][0x358] ;  /* 0x0000d600ff107b82 */ /* 0x000e220000000a00 */
[C---:B------:R-:W-:Y:S01]  /*3910*/  SHF.L.U64.HI R23, R20.reuse, 0xb, R21 ;  /* 0x0000000b14177819 */ /* 0x040fe20000010215 */
[----:B------:R-:W-:Y:S01]  /*3920*/  BSSY.RECONVERGENT B4, `(.L_x_92) ;  /* 0x0000027000047945 */ /* 0x000fe20003800200 */
[----:B------:R-:W-:Y:S01]  /*3930*/  IMAD.SHL.U32 R21, R20, 0x800, RZ ;  /* 0x0000080014157824 */ /* 0x000fe200078e00ff */
[----:B------:R-:W-:Y:S01]  /*3940*/  CS2R R40, SRZ ;  /* 0x0000000000287805 */ /* 0x000fe2000001ff00 */
[----:B------:R-:W-:Y:S01]  /*3950*/  VIADD R14, R14, 0xfffffc00 ;  /* 0xfffffc000e0e7836 */ /* 0x000fe20000000000 */
[----:B------:R-:W-:Y:S01]  /*3960*/  LOP3.LUT R23, R23, 0x80000000, RZ, 0xfc, !PT ;  /* 0x8000000017177812 */ /* 0x000fe200078efcff */
[----:B------:R-:W-:-:S03]  /*3970*/  IMAD.MOV.U32 R20, RZ, RZ, RZ ;  /* 0x000000ffff147224 */ /* 0x000fc600078e00ff */
[----:B------:R-:W-:Y:S02]  /*3980*/  SHF.R.U32.HI R19, RZ, 0x6, R14 ;  /* 0x00000006ff137819 */ /* 0x000fe4000001160e */
[----:B------:R-:W-:Y:S02]  /*3990*/  ISETP.GE.U32.AND P0, PT, R14, 0x80, PT ;  /* 0x000000800e00780c */ /* 0x000fe40003f06070 */
[----:B------:R-:W-:-:S04]  /*39a0*/  IADD3 R14, PT, PT, -R19, 0x13, RZ ;  /* 0x00000013130e7810 */ /* 0x000fc80007ffe1ff */
[----:B------:R-:W-:-:S04]  /*39b0*/  SEL R14, R14, 0x12, P0 ;  /* 0x000000120e0e7807 */ /* 0x000fc80000000000 */
[----:B------:R-:W-:-:S07]  /*39c0*/  IADD3 R19, PT, PT, RZ, -R19, -R14 ;  /* 0x80000013ff137210 */ /* 0x000fce0007ffe80e */
.L_x_93:
        /* <DEDUP_REMOVED lines=29> */
.L_x_92:
[----:B------:R-:W-:-:S05]  /*3ba0*/  LOP3.LUT R14, R18, 0x7ff, RZ, 0xc0, !PT ;  /* 0x000007ff120e7812 */ /* 0x000fca00078ec0ff */
[----:B------:R-:W-:-:S05]  /*3bb0*/  VIADD R14, R14, 0xfffffc00 ;  /* 0xfffffc000e0e7836 */ /* 0x000fca0000000000 */
[----:B------:R-:W-:Y:S02]  /*3bc0*/  SHF.R.U32.HI R15, RZ, 0x6, R14 ;  /* 0x00000006ff0f7819 */ /* 0x000fe4000001160e */
[----:B------:R-:W-:Y:S02]  /*3bd0*/  ISETP.GE.U32.AND P0, PT, R14, 0x80, PT ;  /* 0x000000800e00780c */ /* 0x000fe40003f06070 */
[----:B------:R-:W-:-:S04]  /*3be0*/  IADD3 R15, PT, PT, -R15, 0x13, RZ ;  /* 0x000000130f0f7810 */ /* 0x000fc80007ffe1ff */
[----:B------:R-:W-:-:S07]  /*3bf0*/  SEL R25, R15, 0x12, P0 ;  /* 0x000000120f197807 */ /* 0x000fce0000000000 */
.L_x_91:
[----:B------:R-:W-:Y:S05]  /*3c00*/  BSYNC.RECONVERGENT B3 ;  /* 0x0000000000037941 */ /* 0x000fea0003800200 */
.L_x_90:
[C---:B------:R-:W-:Y:S02]  /*3c10*/  LOP3.LUT R14, R18.reuse, 0x7ff, RZ, 0xc0, !PT ;  /* 0x000007ff120e7812 */ /* 0x040fe400078ec0ff */
[----:B------:R-:W-:-:S03]  /*3c20*/  LOP3.LUT P0, R45, R18, 0x3f, RZ, 0xc0, !PT ;  /* 0x0000003f122d7812 */ /* 0x000fc6000780c0ff */
[----:B------:R-:W-:-:S05]  /*3c30*/  VIADD R14, R14, 0xfffffc00 ;  /* 0xfffffc000e0e7836 */ /* 0x000fca0000000000 */
[----:B------:R-:W-:-:S05]  /*3c40*/  SHF.R.U32.HI R14, RZ, 0x6, R14 ;  /* 0x00000006ff0e7819 */ /* 0x000fca000001160e */
        /* <DEDUP_REMOVED lines=11> */
[C---:B------:R-:W-:Y:S02]  /*3d00*/  @P0 SHF.R.U64 R25, R16.reuse, 0x1, R17 ;  /* 0x0000000110190819 */ /* 0x040fe40000001211 */
[CC--:B------:R-:W-:Y:S02]  /*3d10*/  @P0 SHF.L.U32 R22, R16.reuse, R45.reuse, RZ ;  /* 0x0000002d10160219 */ /* 0x0c0fe400000006ff */
[----:B------:R-:W-:Y:S02]  /*3d20*/  @P0 SHF.R.U64 R19, R19, R18, R21 ;  /* 0x0000001213130219 */ /* 0x000fe40000001215 */
[----:B------:R-:W-:-:S02]  /*3d30*/  @P0 SHF.L.U64.HI R23, R16, R45, R17 ;  /* 0x0000002d10170219 */ /* 0x000fc40000010211 */
[-C--:B------:R-:W-:Y:S02]  /*3d40*/  @P0 SHF.R.U32.HI R20, RZ, R18.reuse, R21 ;  /* 0x00000012ff140219 */ /* 0x080fe40000011615 */
[----:B----4-:R-:W-:Y:S02]  /*3d50*/  @P0 SHF.L.U32 R21, R14, R45, RZ ;  /* 0x0000002d0e150219 */ /* 0x010fe400000006ff */
[----:B0-----:R-:W-:Y:S02]  /*3d60*/  @P0 SHF.R.U64 R40, R25, R18, R27 ;  /* 0x0000001219280219 */ /* 0x001fe4000000121b */
        /* <DEDUP_REMOVED lines=31> */
[C---:B------:R-:W-:Y:S02]  /*3f60*/  LOP3.LUT R16, R18.reuse, 0x3f, RZ, 0xc0, !PT ;  /* 0x0000003f12107812 */ /* 0x040fe400078ec0ff */
[--C-:B------:R-:W-:Y:S02]  /*3f70*/  SHF.R.U64 R20, R21, 0x1, R22.reuse ;  /* 0x0000000115147819 */ /* 0x100fe40000001216 */
        /* <DEDUP_REMOVED lines=8> */
.L_x_95:
[----:B------:R-:W-:Y:S05]  /*4000*/  BSYNC.RECONVERGENT B3 ;  /* 0x0000000000037941 */ /* 0x000fea0003800200 */
.L_x_94:
[----:B------:R-:W-:-:S04]  /*4010*/  IMAD.WIDE.U32 R20, R23, 0x2168c235, RZ ;  /* 0x2168c23517147825 */ /* 0x000fc800078e00ff */
[----:B------:R-:W-:Y:S01]  /*4020*/  IMAD.MOV.U32 R16, RZ, RZ, R21 ;  /* 0x000000ffff107224 */ /* 0x000fe200078e0015 */
[----:B------:R-:W-:Y:S01]  /*4030*/  IADD3 RZ, P1, PT, R20, R20, RZ ;  /* 0x0000001414ff7210 */ /* 0x000fe20007f3e0ff */
[----:B------:R-:W-:Y:S02]  /*4040*/  IMAD.MOV.U32 R17, RZ, RZ, RZ ;  /* 0x000000ffff117224 */ /* 0x000fe400078e00ff */
[----:B------:R-:W-:-:S04]  /*4050*/  IMAD.HI.U32 R21, R19, -0x36f0255e, RZ ;  /* 0xc90fdaa213157827 */ /* 0x000fc800078e00ff */
[----:B------:R-:W-:-:S04]  /*4060*/  IMAD.WIDE.U32 R16, R23, -0x36f0255e, R16 ;  /* 0xc90fdaa217107825 */ /* 0x000fc800078e0010 */
[C---:B------:R-:W-:Y:S02]  /*4070*/  IMAD R23, R19.reuse, -0x36f0255e, RZ ;  /* 0xc90fdaa213177824 */ /* 0x040fe400078e02ff */
[----:B------:R-:W-:-:S04]  /*4080*/  IMAD.WIDE.U32 R16, P3, R19, 0x2168c235, R16 ;  /* 0x2168c23513107825 */ /* 0x000fc80007860010 */
[----:B------:R-:W-:Y:S01]  /*4090*/  IMAD.X R19, RZ, RZ, R21, P3 ;  /* 0x000000ffff137224 */ /* 0x000fe200018e0615 */
[----:B------:R-:W-:Y:S02]  /*40a0*/  IADD3 R17, P3, PT, R23, R17, RZ ;  /* 0x0000001117117210 */ /* 0x000fe40007f7e0ff */
[----:B------:R-:W-:Y:S02]  /*40b0*/  IADD3.X RZ, P1, PT, R16, R16, RZ, P1, !PT ;  /* 0x0000001010ff7210 */ /* 0x000fe40000f3e4ff */
        /* <DEDUP_REMOVED lines=10> */
[----:B------:R-:W-:Y:S02]  /*4160*/  IMAD.X R17, RZ, RZ, R17, P3 ;  /* 0x000000ffff117224 */ /* 0x000fe400018e0611 */
[----:B------:R-:W-:Y:S01]  /*4170*/  IMAD.IADD R18, R19, 0x1, -R18 ;  /* 0x0000000113127824 */ /* 0x000fe200078e0a12 */
[----:B------:R-:W-:-:S02]  /*4180*/  SHF.R.U32.HI R19, RZ, 0x1e, R15 ;  /* 0x0000001eff137819 */ /* 0x000fc4000001160f */
[----:B------:R-:W-:Y:S01]  /*4190*/  SHF.R.U64 R20, R20, 0xa, R17 ;  /* 0x0000000a14147819 */ /* 0x000fe20000001211 */
[----:B------:R-:W-:Y:S01]  /*41a0*/  IMAD.SHL.U32 R15, R18, 0x100000, RZ ;  /* 0x00100000120f7824 */ /* 0x000fe200078e00ff */
[----:B------:R-:W-:Y:S02]  /*41b0*/  LEA.HI R14, R14, R19, RZ, 0x1 ;  /* 0x000000130e0e7211 */ /* 0x000fe400078f08ff */
[----:B------:R-:W-:Y:S02]  /*41c0*/  IADD3 R20, P3, PT, R20, 0x1, RZ ;  /* 0x0000000114147810 */ /* 0x000fe40007f7e0ff */
[----:B------:R-:W-:Y:S01]  /*41d0*/  @!P0 LOP3.LUT R16, R16, 0x80000000, RZ, 0x3c, !PT ;  /* 0x8000000010108812 */ /* 0x000fe200078e3cff */
[----:B------:R-:W-:Y:S01]  /*41e0*/  @P1 IMAD.MOV R14, RZ, RZ, -R14 ;  /* 0x000000ffff0e1224 */ /* 0x000fe200078e0a0e */
[----:B------:R-:W-:-:S04]  /*41f0*/  LEA.HI.X R17, R17, RZ, RZ, 0x16, P3 ;  /* 0x000000ff11117211 */ /* 0x000fc800018fb4ff */
[--C-:B------:R-:W-:Y:S02]  /*4200*/  SHF.R.U64 R20, R20, 0x1, R17.reuse ;  /* 0x0000000114147819 */ /* 0x100fe40000001211 */
[----:B------:R-:W-:Y:S02]  /*4210*/  SHF.R.U32.HI R18, RZ, 0x1, R17 ;  /* 0x00000001ff127819 */ /* 0x000fe40000011611 */
[----:B------:R-:W-:-:S04]  /*4220*/  IADD3 R20, P3, P4, RZ, RZ, R20 ;  /* 0x000000ffff147210 */ /* 0x000fc80007c7e014 */
[----:B------:R-:W-:-:S04]  /*4230*/  IADD3.X R15, PT, PT, R15, 0x3fe00000, R18, P3, P4 ;  /* 0x3fe000000f0f7810 */ /* 0x000fc80001fe8412 */
[----:B------:R-:W-:-:S07]  /*4240*/  LOP3.LUT R21, R15, R16, RZ, 0xfc, !PT ;  /* 0x000000100f157212 */ /* 0x000fce00078efcff */
.L_x_89:
[----:B------:R-:W-:-:S04]  /*4250*/  IMAD.MOV.U32 R27, RZ, RZ, 0x0 ;  /* 0x00000000ff1b7424 */ /* 0x000fc800078e00ff */
[----:B------:R-:W-:Y:S05]  /*4260*/  RET.REL.NODEC R26 `(_Z15kernel_problem2iiP4BodyS0_PhP14DevDistroyCkptiPiS4_) ;  /* 0xffffffbc1a647950 */ /* 0x000fea0003c3ffff */
.L_x_96:
        /* <DEDUP_REMOVED lines=9> */
.L_x_129:


//--------------------- .text._Z15kernel_problem1iiP4BodyS0_Ph --------------------------
	.section	.text._Z15kernel_problem1iiP4BodyS0_Ph,"ax",@progbits
	.align	128
        .global         _Z15kernel_problem1iiP4BodyS0_Ph
        .type           _Z15kernel_problem1iiP4BodyS0_Ph,@function
        .size           _Z15kernel_problem1iiP4BodyS0_Ph,(.L_x_131 - _Z15kernel_problem1iiP4BodyS0_Ph)
        .other          _Z15kernel_problem1iiP4BodyS0_Ph,@"STO_CUDA_ENTRY STV_DEFAULT"
_Z15kernel_problem1iiP4BodyS0_Ph:
.text._Z15kernel_problem1iiP4BodyS0_Ph:
[----:B------:R-:W-:Y:S01]  /*0000*/  LDC R1, c[0x0][0x37c] ;  /* 0x0000df00ff017b82 */ /* 0x000fe20000000800 */
[----:B------:R-:W0:Y:S07]  /*0010*/  S2R R0, SR_TID.X ;  /* 0x0000000000007919 */ /* 0x000e2e0000002100 */
[----:B------:R-:W1:Y:S01]  /*0020*/  S2UR UR4, SR_CTAID.X ;  /* 0x00000000000479c3 */ /* 0x000e620000002500 */
[----:B------:R-:W1:Y:S01]  /*0030*/  LDCU UR9, c[0x0][0x360] ;  /* 0x00006c00ff0977ac */ /* 0x000e620008000800 */
[----:B------:R-:W2:Y:S01]  /*0040*/  LDCU UR6, c[0x0][0x384] ;  /* 0x00007080ff0677ac */ /* 0x000ea20008000800 */
[----:B------:R-:W3:Y:S01]  /*0050*/  LDCU.64 UR10, c[0x0][0x358] ;  /* 0x00006b00ff0a77ac */ /* 0x000ee20008000a00 */
[----:B-1----:R-:W-:-:S06]  /*0060*/  UIMAD UR4, UR4, UR9, URZ ;  /* 0x00000009040472a4 */ /* 0x002fcc000f8e02ff */
[----:B0-----:R-:W-:-:S05]  /*0070*/  VIADD R2, R0, UR4 ;  /* 0x0000000400027c36 */ /* 0x001fca0008000000 */
[----:B--2---:R-:W-:-:S13]  /*0080*/  ISETP.GE.AND P0, PT, R2, UR6, PT ;  /* 0x0000000602007c0c */ /* 0x004fda000bf06270 */
[----:B------:R-:W0:Y:S02]  /*0090*/  @!P0 LDC.64 R4, c[0x0][0x388] ;  /* 0x0000e200ff048b82 */ /* 0x000e240000000a00 */
[----:B0-----:R-:W-:-:S05]  /*00a0*/  @!P0 IMAD.WIDE R4, R2, 0x40, R4 ;  /* 0x0000004002048825 */ /* 0x001fca00078e0204 */
[----:B---3--:R0:W5:Y:S04]  /*00b0*/  @!P0 LDG.E.64 R6, desc[UR10][R4.64] ;  /* 0x0000000a04068981 */ /* 0x008168000c1e1b00 */
[----:B------:R0:W5:Y:S04]  /*00c0*/  @!P0 LDG.E.64 R8, desc[UR10][R4.64+0x8] ;  /* 0x0000080a04088981 */ /* 0x000168000c1e1b00 */
[----:B------:R0:W5:Y:S01]  /*00d0*/  @!P0 LDG.E.64 R10, desc[UR10][R4.64+0x10] ;  /* 0x0000100a040a8981 */ /* 0x000162000c1e1b00 */
[----:B------:R-:W-:Y:S01]  /*00e0*/  USHF.R.S32.HI UR5, URZ, 0x1f, UR6 ;  /* 0x0000001fff057899 */ /* 0x000fe20008011406 */
[----:B------:R-:W-:-:S02]  /*00f0*/  CS2R R16, SRZ ;  /* 0x0000000000107805 */ /* 0x000fc4000001ff00 */
[----:B------:R-:W-:Y:S01]  /*0100*/  CS2R R14, SRZ ;  /* 0x00000000000e7805 */ /* 0x000fe2000001ff00 */
[----:B------:R-:W1:Y:S01]  /*0110*/  S2R R3, SR_TID.Y ;  /* 0x0000000000037919 */ /* 0x000e620000002200 */
[----:B------:R-:W-:Y:S01]  /*0120*/  ULEA.HI UR5, UR5, UR6, URZ, 0x5 ;  /* 0x0000000605057291 */ /* 0x000fe2000f8f28ff */
[----:B------:R-:W-:-:S03]  /*0130*/  CS2R R12, SRZ ;  /* 0x00000000000c7805 */ /* 0x000fc6000001ff00 */
[----:B------:R-:W-:-:S04]  /*0140*/  ULOP3.LUT UR7, UR5, 0xffffffe0, URZ, 0xc0, !UPT ;  /* 0xffffffe005077892 */ /* 0x000fc8000f8ec0ff */
[----:B------:R-:W-:Y:S02]  /*0150*/  UISETP.GE.AND UP0, UPT, UR7, UR6, UPT ;  /* 0x000000060700728c */ /* 0x000fe4000bf06270 */
[----:B------:R-:W-:Y:S02]  /*0160*/  USHF.R.S32.HI UR7, URZ, 0x5, UR5 ;  /* 0x00000005ff077899 */ /* 0x000fe40008011405 */
[----:B------:R-:W-:-:S07]  /*0170*/  ULEA.HI.SX32 UR5, UR5, 0x1, 0x1b ;  /* 0x0000000105057891 */ /* 0x000fce000f8fdaff */
[----:B------:R-:W-:-:S04]  /*0180*/  @UP0 UIADD3 UR5, UPT, UPT, UR7, URZ, URZ ;  /* 0x000000ff07050290 */ /* 0x000fc8000fffe0ff */
[----:B------:R-:W-:-:S09]  /*0190*/  UISETP.GE.AND UP0, UPT, UR5, 0x1, UPT ;  /* 0x000000010500788c */ /* 0x000fd2000bf06270 */
[----:B01----:R-:W-:Y:S05]  /*01a0*/  BRA.U !UP0, `(.L_x_97) ;  /* 0x00000009089c7547 */ /* 0x003fea000b800000 */
[----:B------:R-:W0:Y:S01]  /*01b0*/  S2UR UR8, SR_CgaCtaId ;  /* 0x00000000000879c3 */ /* 0x000e220000008800 */
[----:B------:R-:W-:Y:S01]  /*01c0*/  UMOV UR7, 0x400 ;  /* 0x0000040000077882 */ /* 0x000fe20000000000 */
[C-C-:B------:R-:W-:Y:S01]  /*01d0*/  IMAD R49, R3.reuse, UR9, R0.reuse ;  /* 0x0000000903317c24 */ /* 0x140fe2000f8e0200 */
[----:B------:R-:W-:Y:S01]  /*01e0*/  IADD3 R4, PT, PT, R3, -UR4, -R0 ;  /* 0x8000000403047c10 */ /* 0x000fe2000fffe800 */
[----:B------:R-:W-:Y:S01]  /*01f0*/  IMAD.MOV.U32 R5, RZ, RZ, R3 ;  /* 0x000000ffff057224 */ /* 0x000fe200078e0003 */
[----:B------:R-:W-:Y:S01]  /*0200*/  CS2R R12, SRZ ;  /* 0x00000000000c7805 */ /* 0x000fe2000001ff00 */
[----:B------:R-:W-:Y:S01]  /*0210*/  VIADD R48, R49, 0x100 ;  /* 0x0000010031307836 */ /* 0x000fe20000000000 */
[----:B------:R-:W-:Y:S02]  /*0220*/  CS2R R14, SRZ ;  /* 0x00000000000e7805 */ /* 0x000fe4000001ff00 */
[----:B------:R-:W-:Y:S01]  /*0230*/  CS2R R16, SRZ ;  /* 0x0000000000107805 */ /* 0x000fe2000001ff00 */
[----:B------:R-:W-:Y:S01]  /*0240*/  USHF.L.U32 UR6, UR6, 0x4, URZ ;  /* 0x0000000406067899 */ /* 0x000fe200080006ff */
[----:B------:R-:W1:Y:S01]  /*0250*/  LDCU UR16, c[0x0][0x384] ;  /* 0x00007080ff1077ac */ /* 0x000e620008000800 */
[----:B------:R-:W-:-:S02]  /*0260*/  UIADD3 UR5, UPT, UPT, -UR5, URZ, URZ ;  /* 0x000000ff05057290 */ /* 0x000fc4000fffe1ff */
[----:B0-----:R-:W-:-:S06]  /*0270*/  ULEA UR7, UR8, UR7, 0x18 ;  /* 0x0000000708077291 */ /* 0x001fcc000f8ec0ff */
[----:B-1----:R-:W-:-:S07]  /*0280*/  LEA R49, R49, UR7, 0x2 ;  /* 0x0000000731317c11 */ /* 0x002fce000f8e10ff */
.L_x_110:
[----:B0-----:R-:W0:Y:S01]  /*0290*/  LDC.64 R18, c[0x0][0x388] ;  /* 0x0000e200ff127b82 */ /* 0x001e220000000a00 */
[C---:B------:R-:W-:Y:S01]  /*02a0*/  VIADD R21, R48.reuse, 0xffffff00 ;  /* 0xffffff0030157836 */ /* 0x040fe20000000000 */
[C---:B------:R-:W-:Y:S01]  /*02b0*/  ISETP.GE.AND P2, PT, R48.reuse, UR6, PT ;  /* 0x0000000630007c0c */ /* 0x040fe2000bf46270 */
[C---:B------:R-:W-:Y:S02]  /*02c0*/  VIADD R20, R48.reuse, 0xffffff80 ;  /* 0xffffff8030147836 */ /* 0x040fe40000000000 */
[----:B------:R-:W-:Y:S01]  /*02d0*/  VIADD R22, R48, 0x80 ;  /* 0x0000008030167836 */ /* 0x000fe20000000000 */
[C---:B------:R-:W-:Y:S02]  /*02e0*/  ISETP.GE.AND P0, PT, R21.reuse, UR6, PT ;  /* 0x0000000615007c0c */ /* 0x040fe4000bf06270 */
[----:B------:R-:W-:Y:S02]  /*02f0*/  ISETP.GE.AND P1, PT, R20, UR6, PT ;  /* 0x0000000614007c0c */ /* 0x000fe4000bf26270 */
[----:B------:R-:W-:Y:S01]  /*0300*/  ISETP.GE.AND P3, PT, R22, UR6, PT ;  /* 0x0000000616007c0c */ /* 0x000fe2000bf66270 */
[----:B0-----:R-:W-:-:S08]  /*0310*/  IMAD.WIDE.U32 R18, R21, 0x4, R18 ;  /* 0x0000000415127825 */ /* 0x001fd000078e0012 */
[----:B------:R-:W2:Y:S04]  /*0320*/  @!P0 LDG.E R20, desc[UR10][R18.64] ;  /* 0x0000000a12148981 */ /* 0x000ea8000c1e1900 */
[----:B------:R-:W3:Y:S04]  /*0330*/  @!P1 LDG.E R22, desc[UR10][R18.64+0x200] ;  /* 0x0002000a12169981 */ /* 0x000ee8000c1e1900 */
[----:B------:R-:W4:Y:S04]  /*0340*/  @!P2 LDG.E R24, desc[UR10][R18.64+0x400] ;  /* 0x0004000a1218a981 */ /* 0x000f28000c1e1900 */
[----:B------:R-:W4:Y:S01]  /*0350*/  @!P3 LDG.E R26, desc[UR10][R18.64+0x600] ;  /* 0x0006000a121ab981 */ /* 0x000f22000c1e1900 */
[----:B------:R-:W-:Y:S01]  /*0360*/  UIADD3 UR5, UPT, UPT, UR5, 0x1, URZ ;  /* 0x0000000105057890 */ /* 0x000fe2000fffe0ff */
[----:B------:R-:W-:Y:S03]  /*0370*/  BSSY.RECONVERGENT B0, `(.L_x_98) ;  /* 0x0000083000007945 */ /* 0x000fe60003800200 */
[----:B------:R-:W-:Y:S01]  /*0380*/  UISETP.NE.AND UP0, UPT, UR5, URZ, UPT ;  /* 0x000000ff0500728c */ /* 0x000fe2000bf05270 */
        /* <DEDUP_REMOVED lines=8> */
[----:B------:R-:W1:Y:S01]  /*0410*/  S2UR UR7, SR_CgaCtaId ;  /* 0x00000000000779c3 */ /* 0x000e620000008800 */
[----:B------:R-:W-:Y:S01]  /*0420*/  UMOV UR4, 0x400 ;  /* 0x0000040000047882 */ /* 0x000fe20000000000 */
[----:B------:R-:W-:Y:S01]  /*0430*/  UMOV UR12, 0xa0b5ed8d ;  /* 0xa0b5ed8d000c7882 */ /* 0x000fe20000000000 */
[----:B------:R-:W-:Y:S01]  /*0440*/  UMOV UR13, 0x3eb0c6f7 ;  /* 0x3eb0c6f7000d7882 */ /* 0x000fe20000000000 */
[----:B------:R-:W-:Y:S01]  /*0450*/  BSSY.RECONVERGENT B1, `(.L_x_100) ;  /* 0x0000016000017945 */ /* 0x000fe20003800200 */
[----:B-1----:R-:W-:-:S06]  /*0460*/  ULEA UR4, UR7, UR4, 0x18 ;  /* 0x0000000407047291 */ /* 0x002fcc000f8ec0ff */
[----:B------:R-:W-:-:S05]  /*0470*/  LEA R30, R3, UR4, 0x6 ;  /* 0x00000004031e7c11 */ /* 0x000fca000f8e30ff */
[----:B0-----:R-:W0:Y:S04]  /*0480*/  LDS.128 R20, [R30] ;  /* 0x000000001e147984 */ /* 0x001e280000000c00 */
[----:B------:R-:W1:Y:S01]  /*0490*/  LDS.64 R18, [R30+0x10] ;  /* 0x000010001e127984 */ /* 0x000e620000000a00 */
[----:B0----5:R-:W-:Y:S02]  /*04a0*/  DADD R22, -R8, R22 ;  /* 0x0000000008167229 */ /* 0x021fe40000000116 */
[----:B------:R-:W-:Y:S02]  /*04b0*/  DADD R20, -R6, R20 ;  /* 0x0000000006147229 */ /* 0x000fe40000000114 */
[----:B-1----:R-:W-:-:S04]  /*04c0*/  DADD R18, -R10, R18 ;  /* 0x000000000a127229 */ /* 0x002fc80000000112 */
[----:B------:R-:W-:-:S08]  /*04d0*/  DMUL R24, R22, R22 ;  /* 0x0000001616187228 */ /* 0x000fd00000000000 */
[----:B------:R-:W-:Y:S02]  /*04e0*/  DFMA R26, R20, R20, R24 ;  /* 0x00000014141a722b */ /* 0x000fe40000000018 */
[----:B------:R0:W1:Y:S06]  /*04f0*/  LDS.64 R24, [R30+0x30] ;  /* 0x000030001e187984 */ /* 0x00006c0000000a00 */
[----:B------:R-:W-:-:S08]  /*0500*/  DFMA R26, R18, R18, R26 ;  /* 0x00000012121a722b */ /* 0x000fd0000000001a */
[----:B------:R-:W-:-:S08]  /*0510*/  DADD R26, R26, UR12 ;  /* 0x0000000c1a1a7e29 */ /* 0x000fd00008000000 */
[----:B------:R-:W-:-:S14]  /*0520*/  DSETP.NEU.AND P0, PT, R26, RZ, PT ;  /* 0x000000ff1a00722a */ /* 0x000fdc0003f0d000 */
[----:B------:R-:W-:Y:S01]  /*0530*/  @!P0 CS2R R28, SRZ ;  /* 0x00000000001c8805 */ /* 0x000fe2000001ff00 */
[----:B0-----:R-:W-:Y:S06]  /*0540*/  @!P0 BRA `(.L_x_101) ;  /* 0x0000000000188947 */ /* 0x001fec0003800000 */
[----:B------:R-:W-:Y:S01]  /*0550*/  DADD R28, -RZ, |R26| ;  /* 0x00000000ff1c7229 */ /* 0x000fe2000000051a */
[----:B------:R-:W-:-:S10]  /*0560*/  MOV R50, 0x580 ;  /* 0x0000058000327802 */ /* 0x000fd40000000f00 */
[----:B-1----:R-:W-:Y:S05]  /*0570*/  CALL.REL.NOINC `($_Z15kernel_problem1iiP4BodyS0_Ph$__internal_accurate_pow) ;  /* 0x0000001000707944 */ /* 0x002fea0003c00000 */
[----:B------:R-:W-:-:S04]  /*0580*/  ISETP.GE.AND P0, PT, R27, RZ, PT ;  /* 0x000000ff1b00720c */ /* 0x000fc80003f06270 */
[----:B------:R-:W-:Y:S02]  /*0590*/  FSEL R28, R28, RZ, P0 ;  /* 0x000000ff1c1c7208 */ /* 0x000fe40000000000 */
[----:B------:R-:W-:-:S07]  /*05a0*/  FSEL R29, R32, -QNAN , P0 ;  /* 0xfff80000201d7808 */ /* 0x000fce0000000000 */
.L_x_101:
[----:B------:R-:W-:Y:S05]  /*05b0*/  BSYNC.RECONVERGENT B1 ;  /* 0x0000000000017941 */ /* 0x000fea0003800200 */
.L_x_100:
        /* <DEDUP_REMOVED lines=12> */
.L_x_103:
[----:B------:R-:W-:Y:S05]  /*0680*/  BSYNC.RECONVERGENT B1 ;  /* 0x0000000000017941 */ /* 0x000fea0003800200 */
.L_x_102:
[----:B------:R-:W-:Y:S01]  /*0690*/  FSEL R27, R29, 1.875, P1 ;  /* 0x3ff000001d1b7808 */ /* 0x000fe20000800000 */
[----:B------:R-:W-:Y:S01]  /*06a0*/  UMOV UR12, 0xf4deae16 ;  /* 0xf4deae16000c7882 */ /* 0x000fe20000000000 */
[----:B------:R-:W-:Y:S01]  /*06b0*/  FSEL R26, R28, RZ, P1 ;  /* 0x000000ff1c1a7208 */ /* 0x000fe20000800000 */
[----:B------:R-:W-:Y:S01]  /*06c0*/  IMAD.MOV.U32 R28, RZ, RZ, 0x1 ;  /* 0x00000001ff1c7424 */ /* 0x000fe200078e00ff */
[----:B------:R-:W0:Y:S01]  /*06d0*/  MUFU.RCP64H R29, R27 ;  /* 0x0000001b001d7308 */ /* 0x000e220000001800 */
[----:B------:R-:W-:Y:S01]  /*06e0*/  UMOV UR13, 0x3dd25868 ;  /* 0x3dd25868000d7882 */ /* 0x000fe20000000000 */
[----:B------:R-:W-:Y:S01]  /*06f0*/  BSSY.RECONVERGENT B1, `(.L_x_104) ;  /* 0x0000015000017945 */ /* 0x000fe20003800200 */
[----:B-1----:R-:W-:Y:S02]  /*0700*/  DMUL R24, R24, UR12 ;  /* 0x0000000c18187c28 */ /* 0x002fe40008000000 */
        /* <DEDUP_REMOVED lines=18> */
[----:B------:R-:W-:Y:S05]  /*0830*/  CALL.REL.NOINC `($__internal_2_$__cuda_sm20_div_rn_f64_full) ;  /* 0x0000000800507944 */ /* 0x000fea0003c00000 */
.L_x_105:
[----:B------:R-:W-:Y:S05]  /*0840*/  BSYNC.RECONVERGENT B1 ;  /* 0x0000000000017941 */ /* 0x000fea0003800200 */
.L_x_104:
        /* <DEDUP_REMOVED lines=23> */
[----:B------:R-:W-:Y:S02]  /*09c0*/  IMAD.MOV.U32 R22, RZ, RZ, R20 ;  /* 0x000000ffff167224 */ /* 0x000fe400078e0014 */
[----:B------:R-:W-:-:S07]  /*09d0*/  IMAD.MOV.U32 R23, RZ, RZ, R21 ;  /* 0x000000ffff177224 */ /* 0x000fce00078e0015 */
.L_x_107:
[----:B------:R-:W-:Y:S05]  /*09e0*/  BSYNC.RECONVERGENT B1 ;  /* 0x0000000000017941 */ /* 0x000fea0003800200 */
.L_x_106:
        /* <DEDUP_REMOVED lines=25> */
.L_x_109:
[----:B------:R-:W-:Y:S05]  /*0b80*/  BSYNC.RECONVERGENT B1 ;  /* 0x0000000000017941 */ /* 0x000fea0003800200 */
.L_x_108:
[----:B------:R-:W-:-:S11]  /*0b90*/  DADD R16, R16, R18 ;  /* 0x0000000010107229 */ /* 0x000fd60000000012 */
.L_x_99:
[----:B------:R-:W-:Y:S05]  /*0ba0*/  BSYNC.RECONVERGENT B0 ;  /* 0x0000000000007941 */ /* 0x000fea0003800200 */
.L_x_98:
[----:B------:R-:W-:Y:S01]  /*0bb0*/  VIADD R4, R4, 0x20 ;  /* 0x0000002004047836 */ /* 0x000fe20000000000 */
[----:B------:R-:W-:Y:S01]  /*0bc0*/  IADD3 R5, PT, PT, R5, 0x20, RZ ;  /* 0x0000002005057810 */ /* 0x000fe20007ffe0ff */
[----:B------:R-:W-:Y:S01]  /*0bd0*/  VIADD R48, R48, 0x200 ;  /* 0x0000020030307836 */ /* 0x000fe20000000000 */
[----:B------:R-:W-:Y:S06]  /*0be0*/  BRA.U UP0, `(.L_x_110) ;  /* 0xfffffff500a87547 */ /* 0x000fec000b83ffff */
[----:B------:R-:W-:Y:S02]  /*0bf0*/  DMUL R12, R12, 60 ;  /* 0x404e00000c0c7828 */ /* 0x000fe40000000000 */
[----:B------:R-:W-:Y:S02]  /*0c00*/  DMUL R14, R14, 60 ;  /* 0x404e00000e0e7828 */ /* 0x000fe40000000000 */
[----:B------:R-:W-:-:S11]  /*0c10*/  DMUL R16, R16, 60 ;  /* 0x404e000010107828 */ /* 0x000fd60000000000 */
.L_x_97:
[----:B------:R-:W0:Y:S01]  /*0c20*/  S2R R5, SR_CgaCtaId ;  /* 0x0000000000057919 */ /* 0x000e220000008800 */
[----:B------:R-:W-:Y:S01]  /*0c30*/  MOV R4, 0x400 ;  /* 0x0000040000047802 */ /* 0x000fe20000000f00 */
[----:B------:R-:W-:Y:S01]  /*0c40*/  IMAD R19, R3, UR9, R0 ;  /* 0x0000000903137c24 */ /* 0x000fe2000f8e0200 */
[----:B------:R-:W1:Y:S02]  /*0c50*/  LDCU UR4, c[0x0][0x364] ;  /* 0x00006c80ff0477ac */ /* 0x000e640008000800 */
[----:B-1----:R-:W-:Y:S01]  /*0c60*/  UISETP.GE.U32.AND UP0, UPT, UR4, 0x2, UPT ;  /* 0x000000020400788c */ /* 0x002fe2000bf06070 */
        /* <DEDUP_REMOVED lines=8> */
.L_x_114:
[----:B------:R-:W-:Y:S01]  /*0cf0*/  VIADD R4, R18, 0xffffffff ;  /* 0xffffffff12047836 */ /* 0x000fe20000000000 */
[----:B------:R-:W-:Y:S04]  /*0d00*/  BSSY.RECONVERGENT B0, `(.L_x_112) ;  /* 0x0000012000007945 */ /* 0x000fe80003800200 */
[----:B------:R-:W-:-:S13]  /*0d10*/  LOP3.LUT P0, RZ, R4, R3, RZ, 0xc0, !PT ;  /* 0x0000000304ff7212 */ /* 0x000fda000780c0ff */
[----:B-1----:R-:W-:Y:S05]  /*0d20*/  @P0 BRA `(.L_x_113) ;  /* 0x00000000003c0947 */ /* 0x002fea0003800000 */
[----:B------:R-:W-:Y:S01]  /*0d30*/  LEA.HI R5, R18, R3, RZ, 0x1f ;  /* 0x0000000312057211 */ /* 0x000fe200078ff8ff */
[----:B0-----:R-:W-:Y:S04]  /*0d40*/  LDS.64 R12, [R19+0x800] ;  /* 0x00080000130c7984 */ /* 0x001fe80000000a00 */
        /* <DEDUP_REMOVED lines=13> */
.L_x_113:
[----:B------:R-:W-:Y:S05]  /*0e20*/  BSYNC.RECONVERGENT B0 ;  /* 0x0000000000007941 */ /* 0x000fea0003800200 */
.L_x_112:
[----:B------:R-:W-:Y:S01]  /*0e30*/  IMAD.SHL.U32 R18, R18, 0x2, RZ ;  /* 0x0000000212127824 */ /* 0x000fe200078e00ff */
[----:B------:R-:W-:Y:S04]  /*0e40*/  BAR.SYNC.DEFER_BLOCKING 0x0 ;  /* 0x0000000000007b1d */ /* 0x000fe80000010000 */
[----:B------:R-:W-:-:S13]  /*0e50*/  ISETP.GT.U32.AND P0, PT, R18, UR4, PT ;  /* 0x0000000412007c0c */ /* 0x000fda000bf04070 */
[----:B------:R-:W-:Y:S05]  /*0e60*/  @!P0 BRA `(.L_x_114) ;  /* 0xfffffffc00a08947 */ /* 0x000fea000383ffff */
.L_x_111:
[----:B------:R-:W2:Y:S01]  /*0e70*/  LDCU UR4, c[0x0][0x384] ;  /* 0x00007080ff0477ac */ /* 0x000ea20008000800 */
[----:B01----:R-:W-:Y:S01]  /*0e80*/  VIADD R19, R0, UR9 ;  /* 0x0000000900137c36 */ /* 0x003fe20008000000 */
[----:B------:R-:W-:Y:S01]  /*0e90*/  BSSY.RECONVERGENT B0, `(.L_x_115) ;  /* 0x000001a000007945 */ /* 0x000fe20003800200 */
[C---:B------:R-:W-:Y:S02]  /*0ea0*/  LOP3.LUT P1, RZ, R2.reuse, R3, RZ, 0xfc, !PT ;  /* 0x0000000302ff7212 */ /* 0x040fe4000782fcff */
[----:B------:R-:W-:Y:S01]  /*0eb0*/  IMAD R19, R19, 0x18, R22 ;  /* 0x0000001813137824 */ /* 0x000fe200078e0216 */
[----:B--2---:R-:W-:-:S04]  /*0ec0*/  ISETP.GE.AND P0, PT, R2, UR4, PT ;  /* 0x0000000402007c0c */ /* 0x004fc8000bf06270 */
[----:B------:R-:W-:-:S13]  /*0ed0*/  ISETP.GT.U32.OR P0, PT, R3, 0x2, P0 ;  /* 0x000000020300780c */ /* 0x000fda0000704470 */
[----:B------:R-:W-:Y:S05]  /*0ee0*/  @P0 BRA `(.L_x_116) ;  /* 0x0000000000500947 */ /* 0x000fea0003800000 */
[----:B------:R-:W0:Y:S01]  /*0ef0*/  LDC.64 R4, c[0x0][0x388] ;  /* 0x0000e200ff047b82 */ /* 0x000e220000000a00 */
[----:B------:R-:W-:Y:S01]  /*0f00*/  IMAD R0, R0, 0x3, R3 ;  /* 0x0000000300007824 */ /* 0x000fe200078e0203 */
[----:B-----5:R-:W-:Y:S04]  /*0f10*/  STS.64 [R19+0x800], R6 ;  /* 0x0008000613007388 */ /* 0x020fe80000000a00 */
[----:B------:R-:W-:Y:S04]  /*0f20*/  STS.64 [R19+0x808], R8 ;  /* 0x0008080813007388 */ /* 0x000fe80000000a00 */
[----:B------:R-:W-:Y:S01]  /*0f30*/  STS.64 [R19+0x810], R10 ;  /* 0x0008100a13007388 */ /* 0x000fe20000000a00 */
[----:B------:R-:W-:Y:S01]  /*0f40*/  IMAD R21, R3, 0x8, R19 ;  /* 0x0000000803157824 */ /* 0x000fe200078e0213 */
[----:B------:R-:W1:Y:S01]  /*0f50*/  LDC.64 R16, c[0x0][0x390] ;  /* 0x0000e400ff107b82 */ /* 0x000e620000000a00 */
[----:B0-----:R-:W-:-:S03]  /*0f60*/  IMAD.WIDE R4, R2, 0x40, R4 ;  /* 0x0000004002047825 */ /* 0x001fc600078e0204 */
[----:B------:R-:W-:Y:S01]  /*0f70*/  LDS.64 R14, [R21+0x800] ;  /* 0x00080000150e7984 */ /* 0x000fe20000000a00 */
[----:B------:R-:W-:-:S06]  /*0f80*/  IMAD.WIDE.U32 R4, R3, 0x8, R4 ;  /* 0x0000000803047825 */ /* 0x000fcc00078e0004 */
[----:B------:R-:W2:Y:S01]  /*0f90*/  LDG.E.64 R4, desc[UR10][R4.64+0x18] ;  /* 0x0000180a04047981 */ /* 0x000ea2000c1e1b00 */
[----:B------:R-:W-:-:S05]  /*0fa0*/  IMAD R0, R0, 0x8, R22 ;  /* 0x0000000800007824 */ /* 0x000fca00078e0216 */
[----:B------:R-:W2:Y:S02]  /*0fb0*/  LDS.64 R12, [R0+0x800] ;  /* 0x00080000000c7984 */ /* 0x000ea40000000a00 */
[----:B--2---:R-:W-:Y:S01]  /*0fc0*/  DADD R12, R4, R12 ;  /* 0x00000000040c7229 */ /* 0x004fe2000000000c */
[----:B-1----:R-:W-:-:S07]  /*0fd0*/  IMAD.WIDE R4, R2, 0x40, R16 ;  /* 0x0000004002047825 */ /* 0x002fce00078e0210 */
[----:B------:R-:W-:Y:S01]  /*0fe0*/  DFMA R14, R12, 60, R14 ;  /* 0x404e00000c0e782b */ /* 0x000fe2000000000e */
[----:B------:R-:W-:-:S05]  /*0ff0*/  IMAD.WIDE.U32 R4, R3, 0x8, R4 ;  /* 0x0000000803047825 */ /* 0x000fca00078e0004 */
[----:B------:R0:W-:Y:S04]  /*1000*/  STG.E.64 desc[UR10][R4.64+0x18], R12 ;  /* 0x0000180c04007986 */ /* 0x0001e8000c101b0a */
[----:B------:R0:W-:Y:S04]  /*1010*/  STS.64 [R21+0x800], R14 ;  /* 0x0008000e15007388 */ /* 0x0001e80000000a00 */
[----:B------:R0:W-:Y:S02]  /*1020*/  STG.E.64 desc[UR10][R4.64], R14 ;  /* 0x0000000e04007986 */ /* 0x0001e4000c101b0a */
.L_x_116:
[----:B------:R-:W-:Y:S05]  /*1030*/  BSYNC.RECONVERGENT B0 ;  /* 0x0000000000007941 */ /* 0x000fea0003800200 */
.L_x_115:
[----:B------:R-:W-:Y:S06]  /*1040*/  BAR.SYNC.DEFER_BLOCKING 0x0 ;  /* 0x0000000000007b1d */ /* 0x000fec0000010000 */
[----:B------:R-:W-:Y:S05]  /*1050*/  @P1 EXIT ;  /* 0x000000000000194d */ /* 0x000fea0003800000 */
[----:B0-----:R-:W0:Y:S01]  /*1060*/  LDC.64 R14, c[0x0][0x398] ;  /* 0x0000e600ff0e7b82 */ /* 0x001e220000000a00 */
[----:B-----5:R-:W-:Y:S04]  /*1070*/  LDS.64 R6, [R19+0x808] ;  /* 0x0008080013067984 */ /* 0x020fe80000000a00 */
[----:B------:R-:W1:Y:S04]  /*1080*/  LDS.64 R8, [R19+0x820] ;  /* 0x0008200013087984 */ /* 0x000e680000000a00 */
[----:B------:R-:W-:Y:S04]  /*1090*/  LDS.64 R2, [R19+0x800] ;  /* 0x0008000013027984 */ /* 0x000fe80000000a00 */
[----:B------:R-:W2:Y:S04]  /*10a0*/  LDS.64 R4, [R19+0x818] ;  /* 0x0008180013047984 */ /* 0x000ea80000000a00 */
[----:B------:R-:W-:Y:S04]  /*10b0*/  LDS.64 R10, [R19+0x810] ;  /* 0x00081000130a7984 */ /* 0x000fe80000000a00 */
[----:B------:R-:W3:Y:S04]  /*10c0*/  LDS.64 R12, [R19+0x828] ;  /* 0x00082800130c7984 */ /* 0x000ee80000000a00 */
[----:B0-----:R-:W4:Y:S01]  /*10d0*/  LDG.E.64 R16, desc[UR10][R14.64] ;  /* 0x0000000a0e107981 */ /* 0x001f22000c1e1b00 */
[----:B-1----:R-:W-:-:S02]  /*10e0*/  DADD R6, R6, -R8 ;  /* 0x0000000006067229 */ /* 0x002fc40000000808 */
[----:B--2---:R-:W-:-:S06]  /*10f0*/  DADD R2, R2, -R4 ;  /* 0x0000000002027229 */ /* 0x004fcc0000000804 */
[----:B------:R-:W-:Y:S02]  /*1100*/  DMUL R6, R6, R6 ;  /* 0x0000000606067228 */ /* 0x000fe40000000000 */
[----:B---3--:R-:W-:-:S06]  /*1110*/  DADD R10, R10, -R12 ;  /* 0x000000000a0a7229 */ /* 0x008fcc000000080c */
[----:B------:R-:W-:-:S08]  /*1120*/  DFMA R6, R2, R2, R6 ;  /* 0x000000020206722b */ /* 0x000fd00000000006 */
[----:B------:R-:W-:-:S08]  /*1130*/  DFMA R6, R10, R10, R6 ;  /* 0x0000000a0a06722b */ /* 0x000fd00000000006 */
[----:B----4-:R-:W-:-:S14]  /*1140*/  DSETP.GT.AND P0, PT, R16, R6, PT ;  /* 0x000000061000722a */ /* 0x010fdc0003f04000 */
[----:B------:R-:W-:Y:S05]  /*1150*/  @!P0 EXIT ;  /* 0x000000000000894d */ /* 0x000fea0003800000 */
[----:B------:R-:W-:Y:S01]  /*1160*/  STG.E.64 desc[UR10][R14.64], R6 ;  /* 0x000000060e007986 */ /* 0x000fe2000c101b0a */
[----:B------:R-:W-:Y:S05]  /*1170*/  EXIT ;  /* 0x000000000000794d */ /* 0x000fea0003800000 */
        .weak           $__internal_2_$__cuda_sm20_div_rn_f64_full
        .type           $__internal_2_$__cuda_sm20_div_rn_f64_full,@function
        .size           $__internal_2_$__cuda_sm20_div_rn_f64_full,($_Z15kernel_problem1iiP4BodyS0_Ph$__internal_accurate_pow - $__internal_2_$__cuda_sm20_div_rn_f64_full)
$__internal_2_$__cuda_sm20_div_rn_f64_full:
        /* <DEDUP_REMOVED lines=11> */
[----:B------:R-:W-:Y:S01]  /*1230*/  ISETP.GE.U32.AND P1, PT, R41, R44, PT ;  /* 0x0000002c2900720c */ /* 0x000fe20003f26070 */
[----:B------:R-:W-:Y:S02]  /*1240*/  IMAD.MOV.U32 R43, RZ, RZ, R41 ;  /* 0x000000ffff2b7224 */ /* 0x000fe400078e0029 */
[----:B------:R-:W-:Y:S02]  /*1250*/  @!P2 LOP3.LUT R36, R29, 0x7ff00000, RZ, 0xc0, !PT ;  /* 0x7ff000001d24a812 */ /* 0x000fe400078ec0ff */
[----:B------:R-:W0:Y:S02]  /*1260*/  MUFU.RCP64H R35, R21 ;  /* 0x0000001500237308 */ /* 0x000e240000001800 */
[----:B------:R-:W-:Y:S01]  /*1270*/  @!P2 ISETP.GE.U32.AND P3, PT, R41, R36, PT ;  /* 0x000000242900a20c */ /* 0x000fe20003f66070 */
[----:B------:R-:W-:Y:S01]  /*1280*/  @!P2 IMAD.MOV.U32 R36, RZ, RZ, RZ ;  /* 0x000000ffff24a224 */ /* 0x000fe200078e00ff */
[----:B------:R-:W-:-:S02]  /*1290*/  @!P0 LOP3.LUT R44, R21, 0x7ff00000, RZ, 0xc0, !PT ;  /* 0x7ff00000152c8812 */ /* 0x000fc400078ec0ff */
[----:B------:R-:W-:-:S03]  /*12a0*/  @!P2 SEL R37, R40, 0x63400000, !P3 ;  /* 0x634000002825a807 */ /* 0x000fc60005800000 */
[----:B------:R-:W-:Y:S01]  /*12b0*/  VIADD R45, R44, 0xffffffff ;  /* 0xffffffff2c2d7836 */ /* 0x000fe20000000000 */
[----:B------:R-:W-:-:S04]  /*12c0*/  @!P2 LOP3.LUT R37, R37, 0x80000000, R31, 0xf8, !PT ;  /* 0x800000002525a812 */ /* 0x000fc800078ef81f */
[----:B------:R-:W-:Y:S01]  /*12d0*/  @!P2 LOP3.LUT R37, R37, 0x100000, RZ, 0xfc, !PT ;  /* 0x001000002525a812 */ /* 0x000fe200078efcff */
[----:B0-----:R-:W-:-:S08]  /*12e0*/  DFMA R32, R34, -R20, 1 ;  /* 0x3ff000002220742b */ /* 0x001fd00000000814 */
[----:B------:R-:W-:-:S08]  /*12f0*/  DFMA R32, R32, R32, R32 ;  /* 0x000000202020722b */ /* 0x000fd00000000020 */
[----:B------:R-:W-:Y:S01]  /*1300*/  DFMA R34, R34, R32, R34 ;  /* 0x000000202222722b */ /* 0x000fe20000000022 */
[----:B------:R-:W-:Y:S01]  /*1310*/  SEL R33, R40, 0x63400000, !P1 ;  /* 0x6340000028217807 */ /* 0x000fe20004800000 */
[----:B------:R-:W-:-:S03]  /*1320*/  IMAD.MOV.U32 R32, RZ, RZ, R30 ;  /* 0x000000ffff207224 */ /* 0x000fc600078e001e */
[----:B------:R-:W-:-:S03]  /*1330*/  LOP3.LUT R33, R33, 0x800fffff, R31, 0xf8, !PT ;  /* 0x800fffff21217812 */ /* 0x000fc600078ef81f */
[----:B------:R-:W-:-:S03]  /*1340*/  DFMA R38, R34, -R20, 1 ;  /* 0x3ff000002226742b */ /* 0x000fc60000000814 */
[----:B------:R-:W-:-:S05]  /*1350*/  @!P2 DFMA R32, R32, 2, -R36 ;  /* 0x400000002020a82b */ /* 0x000fca0000000824 */
[----:B------:R-:W-:-:S05]  /*1360*/  DFMA R38, R34, R38, R34 ;  /* 0x000000262226722b */ /* 0x000fca0000000022 */
[----:B------:R-:W-:-:S03]  /*1370*/  @!P2 LOP3.LUT R43, R33, 0x7ff00000, RZ, 0xc0, !PT ;  /* 0x7ff00000212ba812 */ /* 0x000fc600078ec0ff */
[----:B------:R-:W-:Y:S02]  /*1380*/  DMUL R34, R38, R32 ;  /* 0x0000002026227228 */ /* 0x000fe40000000000 */
[----:B------:R-:W-:-:S05]  /*1390*/  VIADD R36, R43, 0xffffffff ;  /* 0xffffffff2b247836 */ /* 0x000fca0000000000 */
[----:B------:R-:W-:Y:S01]  /*13a0*/  ISETP.GT.U32.AND P0, PT, R36, 0x7feffffe, PT ;  /* 0x7feffffe2400780c */ /* 0x000fe20003f04070 */
[----:B------:R-:W-:-:S03]  /*13b0*/  DFMA R36, R34, -R20, R32 ;  /* 0x800000142224722b */ /* 0x000fc60000000020 */
[----:B------:R-:W-:-:S05]  /*13c0*/  ISETP.GT.U32.OR P0, PT, R45, 0x7feffffe, P0 ;  /* 0x7feffffe2d00780c */ /* 0x000fca0000704470 */
[----:B------:R-:W-:-:S08]  /*13d0*/  DFMA R36, R38, R36, R34 ;  /* 0x000000242624722b */ /* 0x000fd00000000022 */
        /* <DEDUP_REMOVED lines=13> */
[----:B------:R-:W-:-:S09]  /*14b0*/  MOV R30, RZ ;  /* 0x000000ff001e7202 */ /* 0x000fd20000000f00 */
        /* <DEDUP_REMOVED lines=14> */
.L_x_118:
        /* <DEDUP_REMOVED lines=16> */
.L_x_121:
[----:B------:R-:W-:Y:S01]  /*16a0*/  LOP3.LUT R35, R29, 0x80000, RZ, 0xfc, !PT ;  /* 0x000800001d237812 */ /* 0x000fe200078efcff */
[----:B------:R-:W-:Y:S01]  /*16b0*/  IMAD.MOV.U32 R34, RZ, RZ, R28 ;  /* 0x000000ffff227224 */ /* 0x000fe200078e001c */
[----:B------:R-:W-:Y:S06]  /*16c0*/  BRA `(.L_x_119) ;  /* 0x0000000000087947 */ /* 0x000fec0003800000 */
.L_x_120:
[----:B------:R-:W-:Y:S01]  /*16d0*/  LOP3.LUT R35, R31, 0x80000, RZ, 0xfc, !PT ;  /* 0x000800001f237812 */ /* 0x000fe200078efcff */
[----:B------:R-:W-:-:S07]  /*16e0*/  IMAD.MOV.U32 R34, RZ, RZ, R30 ;  /* 0x000000ffff227224 */ /* 0x000fce00078e001e */
.L_x_119:
[----:B------:R-:W-:Y:S05]  /*16f0*/  BSYNC.RECONVERGENT B2 ;  /* 0x0000000000027941 */ /* 0x000fea0003800200 */
.L_x_117:
[----:B------:R-:W-:Y:S02]  /*1700*/  IMAD.MOV.U32 R43, RZ, RZ, 0x0 ;  /* 0x00000000ff2b7424 */ /* 0x000fe400078e00ff */
[----:B------:R-:W-:Y:S02]  /*1710*/  IMAD.MOV.U32 R20, RZ, RZ, R34 ;  /* 0x000000ffff147224 */ /* 0x000fe400078e0022 */
[----:B------:R-:W-:Y:S01]  /*1720*/  IMAD.MOV.U32 R21, RZ, RZ, R35 ;  /* 0x000000ffff157224 */ /* 0x000fe200078e0023 */
[----:B------:R-:W-:Y:S06]  /*1730*/  RET.REL.NODEC R42 `(_Z15kernel_problem1iiP4BodyS0_Ph) ;  /* 0xffffffe82a307950 */ /* 0x000fec0003c3ffff */
        .type           $_Z15kernel_problem1iiP4BodyS0_Ph$__internal_accurate_pow,@function
        .size           $_Z15kernel_problem1iiP4BodyS0_Ph$__internal_accurate_pow,(.L_x_131 - $_Z15kernel_problem1iiP4BodyS0_Ph$__internal_accurate_pow)
$_Z15kernel_problem1iiP4BodyS0_Ph$__internal_accurate_pow:
[----:B------:R-:W-:Y:S01]  /*1740*/  ISETP.GT.U32.AND P0, PT, R29, 0xfffff, PT ;  /* 0x000fffff1d00780c */ /* 0x000fe20003f04070 */
[----:B------:R-:W-:Y:S01]  /*1750*/  IMAD.MOV.U32 R32, RZ, RZ, R29 ;  /* 0x000000ffff207224 */ /* 0x000fe200078e001d */
[----:B------:R-:W-:Y:S01]  /*1760*/  MOV R38, RZ ;  /* 0x000000ff00267202 */ /* 0x000fe20000000f00 */
[----:B------:R-:W-:Y:S01]  /*1770*/  IMAD.MOV.U32 R40, RZ, RZ, 0x41ad3b5a ;  /* 0x41ad3b5aff287424 */ /* 0x000fe200078e00ff */
[----:B------:R-:W-:Y:S01]  /*1780*/  UMOV UR12, 0x7d2cafe2 ;  /* 0x7d2cafe2000c7882 */ /* 0x000fe20000000000 */
[----:B------:R-:W-:Y:S01]  /*1790*/  IMAD.MOV.U32 R41, RZ, RZ, 0x3ed0f5d2 ;  /* 0x3ed0f5d2ff297424 */ /* 0x000fe200078e00ff */
[----:B------:R-:W-:Y:S01]  /*17a0*/  UMOV UR13, 0x3eb0f5ff ;  /* 0x3eb0f5ff000d7882 */ /* 0x000fe20000000000 */
[----:B------:R-:W-:Y:S01]  /*17b0*/  UMOV UR14, 0x3b39803f ;  /* 0x3b39803f000e7882 */ /* 0x000fe20000000000 */
[----:B------:R-:W-:-:S05]  /*17c0*/  UMOV UR15, 0x3c7abc9e ;  /* 0x3c7abc9e000f7882 */ /* 0x000fca0000000000 */
[----:B------:R-:W-:-:S10]  /*17d0*/  @!P0 DMUL R30, R28, 1.80143985094819840000e+16 ;  /* 0x435000001c1e8828 */ /* 0x000fd40000000000 */
[----:B------:R-:W-:Y:S02]  /*17e0*/  @!P0 IMAD.MOV.U32 R32, RZ, RZ, R31 ;  /* 0x000000ffff208224 */ /* 0x000fe400078e001f */
[----:B------:R-:W-:-:S03]  /*17f0*/  @!P0 IMAD.MOV.U32 R28, RZ, RZ, R30 ;  /* 0x000000ffff1c8224 */ /* 0x000fc600078e001e */
[----:B------:R-:W-:Y:S01]  /*1800*/  LOP3.LUT R32, R32, 0x800fffff, RZ, 0xc0, !PT ;  /* 0x800fffff20207812 */ /* 0x000fe200078ec0ff */
[----:B------:R-:W-:Y:S01]  /*1810*/  IMAD.MOV.U32 R34, RZ, RZ, R28 ;  /* 0x000000ffff227224 */ /* 0x000fe200078e001c */
[----:B------:R-:W-:Y:S02]  /*1820*/  SHF.R.U32.HI R28, RZ, 0x14, R29 ;  /* 0x00000014ff1c7819 */ /* 0x000fe4000001161d */
[----:B------:R-:W-:Y:S02]  /*1830*/  LOP3.LUT R35, R32, 0x3ff00000, RZ, 0xfc, !PT ;  /* 0x3ff0000020237812 */ /* 0x000fe400078efcff */
[----:B------:R-:W-:Y:S01]  /*1840*/  @!P0 LEA.HI R28, R31, 0xffffffca, RZ, 0xc ;  /* 0xffffffca1f1c8811 */ /* 0x000fe200078f60ff */
[----:B------:R-:W-:Y:S01]  /*1850*/  IMAD.MOV.U32 R31, RZ, RZ, 0x43300000 ;  /* 0x43300000ff1f7424 */ /* 0x000fe200078e00ff */
[----:B------:R-:W-:-:S03]  /*1860*/  ISETP.GE.U32.AND P1, PT, R35, 0x3ff6a09f, PT ;  /* 0x3ff6a09f2300780c */ /* 0x000fc60003f26070 */
[----:B------:R-:W-:-:S10]  /*1870*/  VIADD R30, R28, 0xfffffc01 ;  /* 0xfffffc011c1e7836 */ /* 0x000fd40000000000 */
[----:B------:R-:W-:Y:S02]  /*1880*/  @P1 VIADD R33, R35, 0xfff00000 ;  /* 0xfff0000023211836 */ /* 0x000fe40000000000 */
[----:B------:R-:W-:Y:S02]  /*1890*/  @P1 VIADD R30, R28, 0xfffffc02 ;  /* 0xfffffc021c1e1836 */ /* 0x000fe40000000000 */
[----:B------:R-:W-:-:S03]  /*18a0*/  @P1 IMAD.MOV.U32 R35, RZ, RZ, R33 ;  /* 0x000000ffff231224 */ /* 0x000fc600078e0021 */
[----:B------:R-:W-:-:S03]  /*18b0*/  LOP3.LUT R30, R30, 0x80000000, RZ, 0x3c, !PT ;  /* 0x800000001e1e7812 */ /* 0x000fc600078e3cff */
        /* <DEDUP_REMOVED lines=30> */
[----:B------:R-:W-:-:S03]  /*1aa0*/  DFMA R34, R42, R40, UR12 ;  /* 0x0000000c2a227e2b */ /* 0x000fc60008000028 */
[----:B------:R-:W-:Y:S02]  /*1ab0*/  DMUL R36, R38, R36 ;  /* 0x0000002426247228 */ /* 0x000fe40000000000 */
[----:B------:R-:W-:-:S03]  /*1ac0*/  DMUL R38, R32, R32 ;  /* 0x0000002020267228 */ /* 0x000fc60000000000 */
[----:B------:R-:W-:Y:S01]  /*1ad0*/  DADD R44, -R34, UR12 ;  /* 0x0000000c222c7e29 */ /* 0x000fe20008000100 */
[----:B------:R-:W-:Y:S01]  /*1ae0*/  UMOV UR12, 0xb9e7b0 ;  /* 0x00b9e7b0000c7882 */ /* 0x000fe20000000000 */
[----:B------:R-:W-:-:S06]  /*1af0*/  UMOV UR13, 0x3c46a4cb ;  /* 0x3c46a4cb000d7882 */ /* 0x000fcc0000000000 */
[----:B------:R-:W-:Y:S02]  /*1b00*/  DFMA R44, R42, R40, R44 ;  /* 0x000000282a2c722b */ /* 0x000fe4000000002c */
[----:B------:R-:W-:Y:S01]  /*1b10*/  DFMA R42, R32, R32, -R38 ;  /* 0x00000020202a722b */ /* 0x000fe20000000826 */
[----:B------:R-:W-:Y:S02]  /*1b20*/  VIADD R41, R37, 0x100000 ;  /* 0x0010000025297836 */ /* 0x000fe40000000000 */
[----:B------:R-:W-:-:S03]  /*1b30*/  IMAD.MOV.U32 R40, RZ, RZ, R36 ;  /* 0x000000ffff287224 */ /* 0x000fc600078e0024 */
[----:B------:R-:W-:Y:S01]  /*1b40*/  DADD R44, R44, -UR12 ;  /* 0x8000000c2c2c7e29 */ /* 0x000fe20008000000 */
[----:B------:R-:W-:Y:S01]  /*1b50*/  UMOV UR12, 0x80000000 ;  /* 0x80000000000c7882 */ /* 0x000fe20000000000 */
[----:B------:R-:W-:Y:S01]  /*1b60*/  UMOV UR13, 0x43300000 ;  /* 0x43300000000d7882 */ /* 0x000fe20000000000 */
[C---:B------:R-:W-:Y:S02]  /*1b70*/  DFMA R40, R32.reuse, R40, R42 ;  /* 0x000000282028722b */ /* 0x040fe4000000002a */
[----:B------:R-:W-:Y:S02]  /*1b80*/  DMUL R42, R32, R38 ;  /* 0x00000026202a7228 */ /* 0x000fe40000000000 */
[----:B------:R-:W-:Y:S01]  /*1b90*/  DADD R30, R30, -UR12 ;  /* 0x8000000c1e1e7e29 */ /* 0x000fe20008000000 */
[----:B------:R-:W-:Y:S01]  /*1ba0*/  UMOV UR12, 0xfefa39ef ;  /* 0xfefa39ef000c7882 */ /* 0x000fe20000000000 */
[----:B------:R-:W-:-:S04]  /*1bb0*/  UMOV UR13, 0x3fe62e42 ;  /* 0x3fe62e42000d7882 */ /* 0x000fc80000000000 */
        /* <DEDUP_REMOVED lines=90> */
.L_x_122:
[----:B------:R-:W-:Y:S01]  /*2160*/  DFMA R36, R36, R32, R32 ;  /* 0x000000202424722b */ /* 0x000fe20000000020 */
[----:B------:R-:W-:Y:S01]  /*2170*/  IMAD.MOV.U32 R51, RZ, RZ, 0x0 ;  /* 0x00000000ff337424 */ /* 0x000fe200078e00ff */
[----:B------:R-:W-:-:S08]  /*2180*/  DSETP.NEU.AND P0, PT, |R32|, +INF , PT ;  /* 0x7ff000002000742a */ /* 0x000fd00003f0d200 */
[----:B------:R-:W-:Y:S02]  /*2190*/  FSEL R28, R32, R36, !P0 ;  /* 0x00000024201c7208 */ /* 0x000fe40004000000 */
[----:B------:R-:W-:Y:S01]  /*21a0*/  FSEL R32, R33, R37, !P0 ;  /* 0x0000002521207208 */ /* 0x000fe20004000000 */
[----:B------:R-:W-:Y:S06]  /*21b0*/  RET.REL.NODEC R50 `(_Z15kernel_problem1iiP4BodyS0_Ph) ;  /* 0xffffffdc32907950 */ /* 0x000fec0003c3ffff */
.L_x_123:
        /* <DEDUP_REMOVED lines=12> */
.L_x_131:


//--------------------- .nv.global.init           --------------------------
	.section	.nv.global.init,"aw",@progbits
	.align	16
.nv.global.init:
	.type		__cudart_sin_cos_coeffs,@object
	.size		__cudart_sin_cos_coeffs,(__cudart_i2opi_d - __cudart_sin_cos_coeffs)
__cudart_sin_cos_coeffs:
        /*0000*/ 	.byte	0x46, 0xd2, 0xb0, 0x2c, 0xf1, 0xe5, 0x5a, 0xbe, 0x92, 0xe3, 0xac, 0x69, 0xe3, 0x1d, 0xc7, 0x3e
        /*0010*/ 	.byte	0xa1, 0x62, 0xdb, 0x19, 0xa0, 0x01, 0x2a, 0xbf, 0x18, 0x08, 0x11, 0x11, 0x11, 0x11, 0x81, 0x3f
        /*0020*/ 	.byte	0x54, 0x55, 0x55, 0x55, 0x55, 0x55, 0xc5, 0xbf, 0x00, 0x00, 0x00, 0x00, 0x00, 0x00, 0x00, 0x00
        /*0030*/ 	.byte	0x00, 0x00, 0x00, 0x00, 0x00, 0x00, 0x00, 0x00, 0x64, 0x81, 0xfd, 0x20, 0x83, 0xff, 0xa8, 0xbd
        /*0040*/ 	.byte	0x28, 0x85, 0xef, 0xc1, 0xa7, 0xee, 0x21, 0x3e, 0xd9, 0xe6, 0x06, 0x8e, 0x4f, 0x7e, 0x92, 0xbe
        /*0050*/ 	.byte	0xe9, 0xbc, 0xdd, 0x19, 0xa0, 0x01, 0xfa, 0x3e, 0x47, 0x5d, 0xc1, 0x16, 0x6c, 0xc1, 0x56, 0xbf
        /*0060*/ 	.byte	0x51, 0x55, 0x55, 0x55, 0x55, 0x55, 0xa5, 0x3f, 0x00, 0x00, 0x00, 0x00, 0x00, 0x00, 0xe0, 0xbf
        /*0070*/ 	.byte	0x00, 0x00, 0x00, 0x00, 0x00, 0x00, 0xf0, 0x3f, 0x00, 0x00, 0x00, 0x00, 0x00, 0x00, 0x00, 0x00
	.type		__cudart_i2opi_d,@object
	.size		__cudart_i2opi_d,($str - __cudart_i2opi_d)
__cudart_i2opi_d:
        /* <DEDUP_REMOVED lines=9> */
	.type		$str,@object
	.size		$str,(.L_0 - $str)
$str:
        /*0110*/ 	.byte	0x68, 0x69, 0x74, 0x0a, 0x00
.L_0:


//--------------------- .nv.shared.reserved.0     --------------------------
	.section	.nv.shared.reserved.0,"aw",@nobits
	.weak		__nv_reservedSMEM_offset_0_alias
	.size		__nv_reservedSMEM_offset_0_alias, 0, 64
	.other		__nv_reservedSMEM_offset_0_alias,@"STO_CUDA_RESERVED_SHARED STV_DEFAULT"
__nv_reservedSMEM_offset_0_alias:
	.zero		0
	.zero		64


//--------------------- .nv.shared._Z15kernel_problem3iiP4BodyS0_Ph --------------------------
	.section	.nv.shared._Z15kernel_problem3iiP4BodyS0_Ph,"aw",@nobits
	.sectionflags	@""
	.align	4
.nv.shared._Z15kernel_problem3iiP4BodyS0_Ph:
	.zero		6144


//--------------------- .nv.shared._Z15kernel_problem2iiP4BodyS0_PhP14DevDistroyCkptiPiS4_ --------------------------
	.section	.nv.shared._Z15kernel_problem2iiP4BodyS0_PhP14DevDistroyCkptiPiS4_,"aw",@nobits
	.sectionflags	@""
	.align	4
.nv.shared._Z15kernel_problem2iiP4BodyS0_PhP14DevDistroyCkptiPiS4_:
	.zero		6144


//--------------------- .nv.shared._Z15kernel_problem1iiP4BodyS0_Ph --------------------------
	.section	.nv.shared._Z15kernel_problem1iiP4BodyS0_Ph,"aw",@nobits
	.sectionflags	@""
	.align	4
.nv.shared._Z15kernel_problem1iiP4BodyS0_Ph:
	.zero		6144


//--------------------- .nv.constant0._Z20kernel_bodyArray_cpyiP4BodyS0_ --------------------------
	.section	.nv.constant0._Z20kernel_bodyArray_cpyiP4BodyS0_,"a",@progbits
	.sectionflags	@""
	.align	4
.nv.constant0._Z20kernel_bodyArray_cpyiP4BodyS0_:
	.zero		920


//--------------------- .nv.constant0._Z15kernel_problem3iiP4BodyS0_Ph --------------------------
	.section	.nv.constant0._Z15kernel_problem3iiP4BodyS0_Ph,"a",@progbits
	.sectionflags	@""
	.align	4
.nv.constant0._Z15kernel_problem3iiP4BodyS0_Ph:
	.zero		928


//--------------------- .nv.constant0._Z15kernel_problem2iiP4BodyS0_PhP14DevDistroyCkptiPiS4_ --------------------------
	.section	.nv.constant0._Z15kernel_problem2iiP4BodyS0_PhP14DevDistroyCkptiPiS4_,"a",@progbits
	.sectionflags	@""
	.align	4
.nv.constant0._Z15kernel_problem2iiP4BodyS0_PhP14DevDistroyCkptiPiS4_:
	.zero		960


//--------------------- .nv.constant0._Z15kernel_problem1iiP4BodyS0_Ph --------------------------
	.section	.nv.constant0._Z15kernel_problem1iiP4BodyS0_Ph,"a",@progbits
	.sectionflags	@""
	.align	4
.nv.constant0._Z15kernel_problem1iiP4BodyS0_Ph:
	.zero		928


//--------------------- SYMBOLS --------------------------

	.type		.nv.reservedSmem.offset0,@object
	.size		.nv.reservedSmem.offset0,0x4
	.type		.nv.reservedSmem.cap,@object
	.size		.nv.reservedSmem.cap,0x4
	.type		vprintf,@function
